def matmul_kernel(
    a_ptr,
    b_ptr,
    c_ptr,
    M,
    N,
    K,
    stride_am,
    stride_ak,
    stride_bk,
    stride_bn,
    stride_cm,
    stride_cn,
    BLOCK_M: tl.constexpr,
    BLOCK_N: tl.constexpr,
    BLOCK_K: tl.constexpr,
    GROUP_M: tl.constexpr,
):
    pid = tl.program_id(axis=0)
    num_pid_m = tl.cdiv(M, BLOCK_M)
    num_pid_n = tl.cdiv(N, BLOCK_N)
    num_pid_in_group = GROUP_M * num_pid_n
    group_id = pid // num_pid_in_group
    first_pid_m = group_id * GROUP_M
    group_size_m = min(num_pid_m - first_pid_m, GROUP_M)
    pid_m = first_pid_m + ((pid % num_pid_in_group) % group_size_m)
    pid_n = (pid % num_pid_in_group) // group_size_m

    offs_am = (pid_m * BLOCK_M + tl.arange(0, BLOCK_M)) % M
    offs_bn = (pid_n * BLOCK_N + tl.arange(0, BLOCK_N)) % N
    offs_k = tl.arange(0, BLOCK_K)
    a_ptrs = a_ptr + offs_am[:, None] * stride_am + offs_k[None, :] * stride_ak
    b_ptrs = b_ptr + offs_k[:, None] * stride_bk + offs_bn[None, :] * stride_bn

    acc = tl.zeros((BLOCK_M, BLOCK_N), dtype=tl.float32)
    for kk in range(0, tl.cdiv(K, BLOCK_K)):
        a = tl.load(a_ptrs, mask=offs_k[None, :] < K - kk * BLOCK_K, other=0.0)
        b = tl.load(b_ptrs, mask=offs_k[:, None] < K - kk * BLOCK_K, other=0.0)
        acc = tl.dot(a, b, acc)
        a_ptrs += BLOCK_K * stride_ak
        b_ptrs += BLOCK_K * stride_bk

    c = acc.to(c_ptr.dtype.element_ty)
    offs_cm = pid_m * BLOCK_M + tl.arange(0, BLOCK_M)
    offs_cn = pid_n * BLOCK_N + tl.arange(0, BLOCK_N)
    c_ptrs = c_ptr + offs_cm[:, None] * stride_cm + offs_cn[None, :] * stride_cn
    mask = (offs_cm[:, None] < M) & (offs_cn[None, :] < N)
    tl.store(c_ptrs, c, mask=mask)

# config = {"BLOCK_K": 32, "BLOCK_M": 256, "BLOCK_N": 128, "GROUP_M": 8, "arch": "sm_90", "dtype": "fp16", "num_ctas": 4, "num_stages": 3, "num_warps": 4}
# arch = sm_90


// ===== COMPILED SASS (sm_90a) =====

	.target	sm_90a

	.elftype	@"ET_EXEC"


//--------------------- .note.nv.tkinfo           --------------------------
	.section	.note.nv.tkinfo,"",@"SHT_NOTE"
	.sectionflags	@"SHF_NOTE_NV_TKINFO"
	.tkinfo
        /*0018*/ 	.word	0x00000002
        /*0030*/ 	.string	""
        /*0030*/ 	.string	"ptxas"
        /*0030*/ 	.string	"Cuda compilation tools, release 13.0, V13.0.88"
        /*0030*/ 	.string	"Build cuda_13.0.r13.0/compiler.36424714_0"
        /*0030*/ 	.string	"-v  -suppress-debug-info  -lineinfo  -arch sm_90a "



//--------------------- .note.nv.cuinfo           --------------------------
	.section	.note.nv.cuinfo,"",@"SHT_NOTE"
	.sectionflags	@"SHF_NOTE_NV_CUINFO"
        /*0018*/ 	.short	0x0002
        /*001a*/ 	.short	0x005a
        /*001c*/ 	.short	0x0082
	.zero		2


//--------------------- .nv.info                  --------------------------
	.section	.nv.info,"",@"SHT_CUDA_INFO"
	.align	4


	//----- nvinfo : EIATTR_REGCOUNT
	.align		4
        /*0000*/ 	.byte	0x04, 0x2f
        /*0002*/ 	.short	(.L_1 - .L_0)
	.align		4
.L_0:
        /*0004*/ 	.word	index@(matmul_kernel)
        /*0008*/ 	.word	0x000000fe


	//----- nvinfo : EIATTR_FRAME_SIZE
	.align		4
.L_1:
        /*000c*/ 	.byte	0x04, 0x11
        /*000e*/ 	.short	(.L_3 - .L_2)
	.align		4
.L_2:
        /*0010*/ 	.word	index@(matmul_kernel)
        /*0014*/ 	.word	0x00000000


	//----- nvinfo : EIATTR_MIN_STACK_SIZE
	.align		4
.L_3:
        /*0018*/ 	.byte	0x04, 0x12
        /*001a*/ 	.short	(.L_5 - .L_4)
	.align		4
.L_4:
        /*001c*/ 	.word	index@(matmul_kernel)
        /*0020*/ 	.word	0x00000000
.L_5:


//--------------------- .nv.compat                --------------------------
	.section	.nv.compat,"",@"SHT_CUDA_COMPAT_INFO"
	.align	4
        /*0000*/ 	.byte	0x02, 0x09, 0x01, 0x00, 0x02, 0x02, 0x04, 0x00, 0x02, 0x05, 0x05, 0x00, 0x03, 0x07, 0x01, 0x01
        /*0010*/ 	.byte	0x02, 0x03, 0x00, 0x00, 0x02, 0x06, 0x01, 0x00, 0x04, 0x0b, 0x08, 0x00, 0x00, 0x00, 0x00, 0x00
        /*0020*/ 	.byte	0x00, 0x00, 0x00, 0x00


//--------------------- .nv.info.matmul_kernel    --------------------------
	.section	.nv.info.matmul_kernel,"",@"SHT_CUDA_INFO"
	.sectionflags	@""
	.align	4


	//----- nvinfo : EIATTR_CUDA_API_VERSION
	.align		4
        /*0000*/ 	.byte	0x04, 0x37
        /*0002*/ 	.short	(.L_7 - .L_6)
.L_6:
        /*0004*/ 	.word	0x00000082


	//----- nvinfo : EIATTR_KPARAM_INFO
	.align		4
.L_7:
        /*0008*/ 	.byte	0x04, 0x17
        /*000a*/ 	.short	(.L_9 - .L_8)
.L_8:
        /*000c*/ 	.word	0x00000000
        /*0010*/ 	.short	0x000d
        /*0012*/ 	.short	0x0048
        /*0014*/ 	.byte	0x00, 0xf4, 0x21, 0x00


	//----- nvinfo : EIATTR_KPARAM_INFO
	.align		4
.L_9:
        /*0018*/ 	.byte	0x04, 0x17
        /*001a*/ 	.short	(.L_11 - .L_10)
.L_10:
        /*001c*/ 	.word	0x00000000
        /*0020*/ 	.short	0x000c
        /*0022*/ 	.short	0x0040
        /*0024*/ 	.byte	0x00, 0xf4, 0x21, 0x00


	//----- nvinfo : EIATTR_KPARAM_INFO
	.align		4
.L_11:
        /*0028*/ 	.byte	0x04, 0x17
        /*002a*/ 	.short	(.L_13 - .L_12)
.L_12:
        /*002c*/ 	.word	0x00000000
        /*0030*/ 	.short	0x000b
        /*0032*/ 	.short	0x0038
        /*0034*/ 	.byte	0x00, 0xf0, 0x11, 0x00


	//----- nvinfo : EIATTR_KPARAM_INFO
	.align		4
.L_13:
        /*0038*/ 	.byte	0x04, 0x17
        /*003a*/ 	.short	(.L_15 - .L_14)
.L_14:
        /*003c*/ 	.word	0x00000000
        /*0040*/ 	.short	0x000a
        /*0042*/ 	.short	0x0034
        /*0044*/ 	.byte	0x00, 0xf0, 0x11, 0x00


	//----- nvinfo : EIATTR_KPARAM_INFO
	.align		4
.L_15:
        /*0048*/ 	.byte	0x04, 0x17
        /*004a*/ 	.short	(.L_17 - .L_16)
.L_16:
        /*004c*/ 	.word	0x00000000
        /*0050*/ 	.short	0x0009
        /*0052*/ 	.short	0x0030
        /*0054*/ 	.byte	0x00, 0xf0, 0x11, 0x00


	//----- nvinfo : EIATTR_KPARAM_INFO
	.align		4
.L_17:
        /*0058*/ 	.byte	0x04, 0x17
        /*005a*/ 	.short	(.L_19 - .L_18)
.L_18:
        /*005c*/ 	.word	0x00000000
        /*0060*/ 	.short	0x0008
        /*0062*/ 	.short	0x002c
        /*0064*/ 	.byte	0x00, 0xf0, 0x11, 0x00


	//----- nvinfo : EIATTR_KPARAM_INFO
	.align		4
.L_19:
        /*0068*/ 	.byte	0x04, 0x17
        /*006a*/ 	.short	(.L_21 - .L_20)
.L_20:
        /*006c*/ 	.word	0x00000000
        /*0070*/ 	.short	0x0007
        /*0072*/ 	.short	0x0028
        /*0074*/ 	.byte	0x00, 0xf0, 0x11, 0x00


	//----- nvinfo : EIATTR_KPARAM_INFO
	.align		4
.L_21:
        /*0078*/ 	.byte	0x04, 0x17
        /*007a*/ 	.short	(.L_23 - .L_22)
.L_22:
        /*007c*/ 	.word	0x00000000
        /*0080*/ 	.short	0x0006
        /*0082*/ 	.short	0x0024
        /*0084*/ 	.byte	0x00, 0xf0, 0x11, 0x00


	//----- nvinfo : EIATTR_KPARAM_INFO
	.align		4
.L_23:
        /*0088*/ 	.byte	0x04, 0x17
        /*008a*/ 	.short	(.L_25 - .L_24)
.L_24:
        /*008c*/ 	.word	0x00000000
        /*0090*/ 	.short	0x0005
        /*0092*/ 	.short	0x0020
        /*0094*/ 	.byte	0x00, 0xf0, 0x11, 0x00


	//----- nvinfo : EIATTR_KPARAM_INFO
	.align		4
.L_25:
        /*0098*/ 	.byte	0x04, 0x17
        /*009a*/ 	.short	(.L_27 - .L_26)
.L_26:
        /*009c*/ 	.word	0x00000000
        /*00a0*/ 	.short	0x0004
        /*00a2*/ 	.short	0x001c
        /*00a4*/ 	.byte	0x00, 0xf0, 0x11, 0x00


	//----- nvinfo : EIATTR_KPARAM_INFO
	.align		4
.L_27:
        /*00a8*/ 	.byte	0x04, 0x17
        /*00aa*/ 	.short	(.L_29 - .L_28)
.L_28:
        /*00ac*/ 	.word	0x00000000
        /*00b0*/ 	.short	0x0003
        /*00b2*/ 	.short	0x0018
        /*00b4*/ 	.byte	0x00, 0xf0, 0x11, 0x00


	//----- nvinfo : EIATTR_KPARAM_INFO
	.align		4
.L_29:
        /*00b8*/ 	.byte	0x04, 0x17
        /*00ba*/ 	.short	(.L_31 - .L_30)
.L_30:
        /*00bc*/ 	.word	0x00000000
        /*00c0*/ 	.short	0x0002
        /*00c2*/ 	.short	0x0010
        /*00c4*/ 	.byte	0x00, 0xf4, 0x21, 0x00


	//----- nvinfo : EIATTR_KPARAM_INFO
	.align		4
.L_31:
        /*00c8*/ 	.byte	0x04, 0x17
        /*00ca*/ 	.short	(.L_33 - .L_32)
.L_32:
        /*00cc*/ 	.word	0x00000000
        /*00d0*/ 	.short	0x0001
        /*00d2*/ 	.short	0x0008
        /*00d4*/ 	.byte	0x00, 0xf4, 0x21, 0x00


	//----- nvinfo : EIATTR_KPARAM_INFO
	.align		4
.L_33:
        /*00d8*/ 	.byte	0x04, 0x17
        /*00da*/ 	.short	(.L_35 - .L_34)
.L_34:
        /*00dc*/ 	.word	0x00000000
        /*00e0*/ 	.short	0x0000
        /*00e2*/ 	.short	0x0000
        /*00e4*/ 	.byte	0x00, 0xf4, 0x21, 0x00


	//----- nvinfo : EIATTR_EXPLICIT_CLUSTER
	.align		4
.L_35:
        /*00e8*/ 	.byte	0x01, 0x3e
	.zero		2


	//----- nvinfo : EIATTR_CTA_PER_CLUSTER
	.align		4
        /*00ec*/ 	.byte	0x04, 0x3d
        /*00ee*/ 	.short	(.L_37 - .L_36)
.L_36:
        /*00f0*/ 	.word	0x00000004
        /*00f4*/ 	.word	0x00000001
        /*00f8*/ 	.word	0x00000001


	//----- nvinfo : EIATTR_SPARSE_MMA_MASK
	.align		4
.L_37:
        /*00fc*/ 	.byte	0x03, 0x50
        /*00fe*/ 	.short	0x0000


	//----- nvinfo : EIATTR_MAXREG_COUNT
	.align		4
        /*0100*/ 	.byte	0x03, 0x1b
        /*0102*/ 	.short	0x00ff


	//----- nvinfo : EIATTR_NUM_BARRIERS
	.align		4
        /*0104*/ 	.byte	0x02, 0x4c
        /*0106*/ 	.byte	0x01
	.zero		1


	//----- nvinfo : EIATTR_MERCURY_ISA_VERSION
	.align		4
        /*0108*/ 	.byte	0x03, 0x5f
        /*010a*/ 	.short	0x0101


	//----- nvinfo : EIATTR_EXIT_INSTR_OFFSETS
	.align		4
        /*010c*/ 	.byte	0x04, 0x1c
        /*010e*/ 	.short	(.L_39 - .L_38)


	//   ....[0]....
.L_38:
        /*0110*/ 	.word	0x000050f0


	//   ....[1]....
        /*0114*/ 	.word	0x00005120


	//----- nvinfo : EIATTR_REQNTID
	.align		4
.L_39:
        /*0118*/ 	.byte	0x04, 0x10
        /*011a*/ 	.short	(.L_41 - .L_40)
.L_40:
        /*011c*/ 	.word	0x00000080
        /*0120*/ 	.word	0x00000001
        /*0124*/ 	.word	0x00000001


	//----- nvinfo : EIATTR_CBANK_PARAM_SIZE
	.align		4
.L_41:
        /*0128*/ 	.byte	0x03, 0x19
        /*012a*/ 	.short	0x0050


	//----- nvinfo : EIATTR_PARAM_CBANK
	.align		4
        /*012c*/ 	.byte	0x04, 0x0a
        /*012e*/ 	.short	(.L_43 - .L_42)
	.align		4
.L_42:
        /*0130*/ 	.word	index@(.nv.constant0.matmul_kernel)
        /*0134*/ 	.short	0x0210
        /*0136*/ 	.short	0x0050


	//----- nvinfo : EIATTR_SW_WAR
	.align		4
.L_43:
        /*0138*/ 	.byte	0x04, 0x36
        /*013a*/ 	.short	(.L_45 - .L_44)
.L_44:
        /*013c*/ 	.word	0x00000008
.L_45:


//--------------------- .nv.callgraph             --------------------------
	.section	.nv.callgraph,"",@"SHT_CUDA_CALLGRAPH"
	.align	4
	.sectionentsize	8
	.align		4
        /*0000*/ 	.word	0x00000000
	.align		4
        /*0004*/ 	.word	0xffffffff
	.align		4
        /*0008*/ 	.word	0x00000000
	.align		4
        /*000c*/ 	.word	0xfffffffe
	.align		4
        /*0010*/ 	.word	0x00000000
	.align		4
        /*0014*/ 	.word	0xfffffffd
	.align		4
        /*0018*/ 	.word	0x00000000
	.align		4
        /*001c*/ 	.word	0xfffffffc


//--------------------- .text.matmul_kernel       --------------------------
	.section	.text.matmul_kernel,"ax",@progbits
	.align	128
        .global         matmul_kernel
        .type           matmul_kernel,@function
        .size           matmul_kernel,(.L_x_3 - matmul_kernel)
        .other          matmul_kernel,@"STO_CUDA_ENTRY STV_DEFAULT"
matmul_kernel:
.text.matmul_kernel:
[----:B------:R-:W-:Y:S08]  /*0000*/  LDC R1, c[0x0][0x28] ;  /* 0x00000a00ff017b82 */ /* 0x000ff00000000800 */
[----:B------:R-:W0:Y:S01]  /*0010*/  LDC.64 R20, c[0x0][0x228] ;  /* 0x00008a00ff147b82 */ /* 0x000e220000000a00 */
[----:B------:R-:W1:Y:S01]  /*0020*/  S2R R147, SR_TID.X ;  /* 0x0000000000937919 */ /* 0x000e620000002100 */
[----:B------:R-:W-:Y:S01]  /*0030*/  ULDC.64 UR14, c[0x0][0x208] ;  /* 0x00008200000e7ab9 */ /* 0x000fe20000000a00 */
[----:B------:R-:W-:-:S02]  /*0040*/  CS2R R28, SRZ ;  /* 0x00000000001c7805 */ /* 0x000fc4000001ff00 */
[----:B------:R-:W-:Y:S02]  /*0050*/  CS2R R30, SRZ ;  /* 0x00000000001e7805 */ /* 0x000fe4000001ff00 */
[----:B------:R-:W-:Y:S02]  /*0060*/  CS2R R32, SRZ ;  /* 0x0000000000207805 */ /* 0x000fe4000001ff00 */
[----:B------:R-:W-:Y:S02]  /*0070*/  CS2R R34, SRZ ;  /* 0x0000000000227805 */ /* 0x000fe4000001ff00 */
[----:B------:R-:W-:Y:S01]  /*0080*/  CS2R R36, SRZ ;  /* 0x0000000000247805 */ /* 0x000fe2000001ff00 */
[----:B------:R-:W2:Y:S01]  /*0090*/  S2UR UR4, SR_CTAID.X ;  /* 0x00000000000479c3 */ /* 0x000ea20000002500 */
[----:B------:R-:W-:Y:S02]  /*00a0*/  CS2R R38, SRZ ;  /* 0x0000000000267805 */ /* 0x000fe4000001ff00 */
[----:B------:R-:W-:-:S02]  /*00b0*/  CS2R R40, SRZ ;  /* 0x0000000000287805 */ /* 0x000fc4000001ff00 */
[----:B------:R-:W-:Y:S02]  /*00c0*/  CS2R R42, SRZ ;  /* 0x00000000002a7805 */ /* 0x000fe4000001ff00 */
[----:B------:R-:W-:Y:S02]  /*00d0*/  CS2R R44, SRZ ;  /* 0x00000000002c7805 */ /* 0x000fe4000001ff00 */
[----:B------:R-:W-:Y:S02]  /*00e0*/  CS2R R46, SRZ ;  /* 0x00000000002e7805 */ /* 0x000fe4000001ff00 */
[----:B------:R-:W-:Y:S02]  /*00f0*/  CS2R R48, SRZ ;  /* 0x0000000000307805 */ /* 0x000fe4000001ff00 */
[----:B------:R-:W-:Y:S01]  /*0100*/  CS2R R50, SRZ ;  /* 0x0000000000327805 */ /* 0x000fe2000001ff00 */
[----:B------:R-:W3:Y:S01]  /*0110*/  LDC R118, c[0x0][0x230] ;  /* 0x00008c00ff767b82 */ /* 0x000ee20000000800 */
[----:B------:R-:W-:-:S02]  /*0120*/  CS2R R52, SRZ ;  /* 0x0000000000347805 */ /* 0x000fc4000001ff00 */
[----:B------:R-:W-:Y:S01]  /*0130*/  CS2R R54, SRZ ;  /* 0x0000000000367805 */ /* 0x000fe2000001ff00 */
[----:B0-----:R-:W-:-:S05]  /*0140*/  VIADD R0, R21, 0x7f ;  /* 0x0000007f15007836 */ /* 0x001fca0000000000 */
[----:B------:R-:W-:Y:S02]  /*0150*/  SHF.R.S32.HI R3, RZ, 0x1f, R0 ;  /* 0x0000001fff037819 */ /* 0x000fe40000011400 */
[----:B--2---:R-:W-:Y:S01]  /*0160*/  I2FP.F32.U32 R5, UR4 ;  /* 0x0000000400057c45 */ /* 0x004fe20008201000 */
[----:B------:R-:W-:Y:S01]  /*0170*/  ULDC UR4, c[0x0][0x150] ;  /* 0x0000540000047ab9 */ /* 0x000fe20000000800 */
[----:B------:R-:W-:Y:S02]  /*0180*/  LEA.HI R3, R3, R0, RZ, 0x7 ;  /* 0x0000000003037211 */ /* 0x000fe400078f38ff */
[----:B-1----:R-:W-:Y:S01]  /*0190*/  LOP3.LUT R109, R147, 0x7f, RZ, 0xc0, !PT ;  /* 0x0000007f936d7812 */ /* 0x002fe200078ec0ff */
[----:B------:R-:W-:Y:S01]  /*01a0*/  FMUL R5, R5, UR4 ;  /* 0x0000000405057c20 */ /* 0x000fe20008400000 */
[----:B------:R-:W-:Y:S01]  /*01b0*/  SHF.R.S32.HI R3, RZ, 0x7, R3 ;  /* 0x00000007ff037819 */ /* 0x000fe20000011403 */
[----:B---3--:R-:W-:-:S04]  /*01c0*/  VIADD R118, R118, 0x1f ;  /* 0x0000001f76767836 */ /* 0x008fc80000000000 */
[----:B------:R-:W-:Y:S01]  /*01d0*/  IMAD.SHL.U32 R4, R3, 0x8, RZ ;  /* 0x0000000803047824 */ /* 0x000fe200078e00ff */
[----:B------:R-:W0:Y:S04]  /*01e0*/  F2I.U32.TRUNC.NTZ R5, R5 ;  /* 0x0000000500057305 */ /* 0x000e28000020f000 */
[----:B------:R-:W-:-:S04]  /*01f0*/  IABS R7, R4 ;  /* 0x0000000400077213 */ /* 0x000fc80000000000 */
[----:B------:R-:W1:Y:S01]  /*0200*/  I2F.RP R0, R7 ;  /* 0x0000000700007306 */ /* 0x000e620000209400 */
[----:B0-----:R-:W-:-:S07]  /*0210*/  IABS R11, R5 ;  /* 0x00000005000b7213 */ /* 0x001fce0000000000 */
[----:B-1----:R-:W0:Y:S02]  /*0220*/  MUFU.RCP R0, R0 ;  /* 0x0000000000007308 */ /* 0x002e240000001000 */
[----:B0-----:R-:W-:Y:S01]  /*0230*/  VIADD R2, R0, 0xffffffe ;  /* 0x0ffffffe00027836 */ /* 0x001fe20000000000 */
[----:B------:R-:W-:-:S05]  /*0240*/  IABS R0, R4 ;  /* 0x0000000400007213 */ /* 0x000fca0000000000 */
[----:B------:R0:W1:Y:S01]  /*0250*/  F2I.FTZ.U32.TRUNC.NTZ R3, R2 ;  /* 0x0000000200037305 */ /* 0x000062000021f000 */
[----:B------:R-:W-:Y:S02]  /*0260*/  IMAD.MOV R0, RZ, RZ, -R0 ;  /* 0x000000ffff007224 */ /* 0x000fe400078e0a00 */
[----:B0-----:R-:W-:Y:S02]  /*0270*/  IMAD.MOV.U32 R2, RZ, RZ, RZ ;  /* 0x000000ffff027224 */ /* 0x001fe400078e00ff */
[----:B-1----:R-:W-:-:S04]  /*0280*/  IMAD.MOV R6, RZ, RZ, -R3 ;  /* 0x000000ffff067224 */ /* 0x002fc800078e0a03 */
[----:B------:R-:W-:-:S04]  /*0290*/  IMAD R9, R6, R7, RZ ;  /* 0x0000000706097224 */ /* 0x000fc800078e02ff */
[----:B------:R-:W-:-:S06]  /*02a0*/  IMAD.HI.U32 R2, R3, R9, R2 ;  /* 0x0000000903027227 */ /* 0x000fcc00078e0002 */
[----:B------:R-:W-:-:S04]  /*02b0*/  IMAD.HI.U32 R2, R2, R11, RZ ;  /* 0x0000000b02027227 */ /* 0x000fc800078e00ff */
[----:B------:R-:W-:-:S05]  /*02c0*/  IMAD R0, R2, R0, R11 ;  /* 0x0000000002007224 */ /* 0x000fca00078e020b */
[----:B------:R-:W-:-:S13]  /*02d0*/  ISETP.GT.U32.AND P1, PT, R7, R0, PT ;  /* 0x000000000700720c */ /* 0x000fda0003f24070 */
[----:B------:R-:W-:Y:S02]  /*02e0*/  @!P1 IMAD.IADD R0, R0, 0x1, -R7 ;  /* 0x0000000100009824 */ /* 0x000fe400078e0a07 */
[----:B------:R-:W-:Y:S01]  /*02f0*/  @!P1 VIADD R2, R2, 0x1 ;  /* 0x0000000102029836 */ /* 0x000fe20000000000 */
[----:B------:R-:W-:Y:S02]  /*0300*/  ISETP.NE.AND P1, PT, R4, RZ, PT ;  /* 0x000000ff0400720c */ /* 0x000fe40003f25270 */
[----:B------:R-:W-:Y:S02]  /*0310*/  ISETP.GE.U32.AND P0, PT, R0, R7, PT ;  /* 0x000000070000720c */ /* 0x000fe40003f06070 */
[----:B------:R-:W-:-:S04]  /*0320*/  LOP3.LUT R0, R5, R4, RZ, 0x3c, !PT ;  /* 0x0000000405007212 */ /* 0x000fc800078e3cff */
[----:B------:R-:W-:Y:S01]  /*0330*/  ISETP.GE.AND P2, PT, R0, RZ, PT ;  /* 0x000000ff0000720c */ /* 0x000fe20003f46270 */
[----:B------:R-:W-:-:S05]  /*0340*/  VIADD R0, R20, 0xff ;  /* 0x000000ff14007836 */ /* 0x000fca0000000000 */
[----:B------:R-:W-:Y:S01]  /*0350*/  SHF.R.S32.HI R3, RZ, 0x1f, R0 ;  /* 0x0000001fff037819 */ /* 0x000fe20000011400 */
[----:B------:R-:W-:-:S03]  /*0360*/  @P0 VIADD R2, R2, 0x1 ;  /* 0x0000000102020836 */ /* 0x000fc60000000000 */
[----:B------:R-:W-:-:S03]  /*0370*/  LEA.HI R3, R3, R0, RZ, 0x8 ;  /* 0x0000000003037211 */ /* 0x000fc600078f40ff */
[----:B------:R-:W-:Y:S01]  /*0380*/  @!P2 IMAD.MOV R2, RZ, RZ, -R2 ;  /* 0x000000ffff02a224 */ /* 0x000fe200078e0a02 */
[----:B------:R-:W-:-:S05]  /*0390*/  @!P1 LOP3.LUT R2, RZ, R4, RZ, 0x33, !PT ;  /* 0x00000004ff029212 */ /* 0x000fca00078e33ff */
[----:B------:R-:W-:Y:S02]  /*03a0*/  IMAD.SHL.U32 R6, R2, 0x8, RZ ;  /* 0x0000000802067824 */ /* 0x000fe400078e00ff */
[----:B------:R-:W-:-:S03]  /*03b0*/  IMAD.MOV R2, RZ, RZ, -R2 ;  /* 0x000000ffff027224 */ /* 0x000fc600078e0a02 */
[----:B------:R-:W-:Y:S01]  /*03c0*/  LEA.HI.SX32 R3, R3, -R6, 0x18 ;  /* 0x8000000603037211 */ /* 0x000fe200078fc2ff */
[----:B------:R-:W-:-:S03]  /*03d0*/  IMAD R4, R4, R2, R5 ;  /* 0x0000000204047224 */ /* 0x000fc600078e0205 */
[----:B------:R-:W-:Y:S02]  /*03e0*/  VIMNMX R11, R3, 0x8, PT ;  /* 0x00000008030b7848 */ /* 0x000fe40003fe0100 */
[----:B------:R-:W-:Y:S02]  /*03f0*/  IABS R9, R4 ;  /* 0x0000000400097213 */ /* 0x000fe40000000000 */
[----:B------:R-:W-:-:S04]  /*0400*/  IABS R7, R11 ;  /* 0x0000000b00077213 */ /* 0x000fc80000000000 */
[----:B------:R-:W0:Y:S08]  /*0410*/  I2F.RP R0, R7 ;  /* 0x0000000700007306 */ /* 0x000e300000209400 */
[----:B0-----:R-:W0:Y:S02]  /*0420*/  MUFU.RCP R0, R0 ;  /* 0x0000000000007308 */ /* 0x001e240000001000 */
[----:B0-----:R-:W-:-:S06]  /*0430*/  VIADD R3, R0, 0xffffffe ;  /* 0x0ffffffe00037836 */ /* 0x001fcc0000000000 */
[----:B------:R-:W0:Y:S02]  /*0440*/  F2I.FTZ.U32.TRUNC.NTZ R3, R3 ;  /* 0x0000000300037305 */ /* 0x000e24000021f000 */
[----:B0-----:R-:W-:-:S04]  /*0450*/  IMAD.MOV R8, RZ, RZ, -R3 ;  /* 0x000000ffff087224 */ /* 0x001fc800078e0a03 */
[----:B------:R-:W-:Y:S01]  /*0460*/  IMAD.MOV.U32 R2, RZ, RZ, R8 ;  /* 0x000000ffff027224 */ /* 0x000fe200078e0008 */
[----:B------:R-:W-:-:S03]  /*0470*/  IABS R8, R11 ;  /* 0x0000000b00087213 */ /* 0x000fc60000000000 */
[----:B------:R-:W-:Y:S02]  /*0480*/  IMAD R5, R2, R7, RZ ;  /* 0x0000000702057224 */ /* 0x000fe400078e02ff */
[----:B------:R-:W-:Y:S02]  /*0490*/  IMAD.MOV.U32 R2, RZ, RZ, RZ ;  /* 0x000000ffff027224 */ /* 0x000fe400078e00ff */
[----:B------:R-:W-:Y:S02]  /*04a0*/  IMAD.MOV R0, RZ, RZ, -R8 ;  /* 0x000000ffff007224 */ /* 0x000fe400078e0a08 */
[----:B------:R-:W-:Y:S02]  /*04b0*/  IMAD.HI.U32 R2, R3, R5, R2 ;  /* 0x0000000503027227 */ /* 0x000fe400078e0002 */
[----:B------:R-:W0:Y:S04]  /*04c0*/  S2R R5, SR_CgaCtaId ;  /* 0x0000000000057919 */ /* 0x000e280000008800 */
[----:B------:R-:W-:-:S04]  /*04d0*/  IMAD.HI.U32 R2, R2, R9, RZ ;  /* 0x0000000902027227 */ /* 0x000fc800078e00ff */
[----:B------:R-:W-:-:S05]  /*04e0*/  IMAD R0, R2, R0, R9 ;  /* 0x0000000002007224 */ /* 0x000fca00078e0209 */
[----:B------:R-:W-:-:S13]  /*04f0*/  ISETP.GT.U32.AND P1, PT, R7, R0, PT ;  /* 0x000000000700720c */ /* 0x000fda0003f24070 */
[----:B------:R-:W-:Y:S02]  /*0500*/  @!P1 IMAD.IADD R0, R0, 0x1, -R7 ;  /* 0x0000000100009824 */ /* 0x000fe400078e0a07 */
[----:B------:R-:W-:Y:S01]  /*0510*/  @!P1 VIADD R2, R2, 0x1 ;  /* 0x0000000102029836 */ /* 0x000fe20000000000 */
[----:B------:R-:W-:Y:S02]  /*0520*/  ISETP.NE.AND P1, PT, R11, RZ, PT ;  /* 0x000000ff0b00720c */ /* 0x000fe40003f25270 */
[----:B------:R-:W-:Y:S01]  /*0530*/  ISETP.GE.U32.AND P0, PT, R0, R7, PT ;  /* 0x000000070000720c */ /* 0x000fe20003f06070 */
[C---:B0-----:R-:W-:Y:S01]  /*0540*/  IMAD.SHL.U32 R108, R5.reuse, 0x40, RZ ;  /* 0x00000040056c7824 */ /* 0x041fe200078e00ff */
[----:B------:R-:W-:Y:S02]  /*0550*/  LOP3.LUT R0, R4, R11, RZ, 0x3c, !PT ;  /* 0x0000000b04007212 */ /* 0x000fe400078e3cff */
[----:B------:R-:W-:Y:S02]  /*0560*/  R2UR UR4, R5 ;  /* 0x00000000050472ca */ /* 0x000fe400000e0000 */
[----:B------:R-:W-:-:S02]  /*0570*/  ISETP.GE.AND P2, PT, R0, RZ, PT ;  /* 0x000000ff0000720c */ /* 0x000fc40003f46270 */
[----:B------:R-:W-:-:S05]  /*0580*/  LOP3.LUT R3, R108, 0x80, RZ, 0xc0, !PT ;  /* 0x000000806c037812 */ /* 0x000fca00078ec0ff */
[----:B------:R-:W-:Y:S01]  /*0590*/  @P0 VIADD R2, R2, 0x1 ;  /* 0x0000000102020836 */ /* 0x000fe20000000000 */
[----:B------:R-:W-:-:S05]  /*05a0*/  ISETP.GE.AND P0, PT, R118, 0x20, PT ;  /* 0x000000207600780c */ /* 0x000fca0003f06270 */
[----:B------:R-:W-:Y:S01]  /*05b0*/  @!P2 IMAD.MOV R2, RZ, RZ, -R2 ;  /* 0x000000ffff02a224 */ /* 0x000fe200078e0a02 */
[----:B------:R-:W-:-:S05]  /*05c0*/  @!P1 LOP3.LUT R2, RZ, R11, RZ, 0x33, !PT ;  /* 0x0000000bff029212 */ /* 0x000fca00078e33ff */
[----:B------:R-:W-:Y:S02]  /*05d0*/  IMAD.MOV R0, RZ, RZ, -R2 ;  /* 0x000000ffff007224 */ /* 0x000fe400078e0a02 */
[----:B------:R-:W-:Y:S02]  /*05e0*/  IMAD.SHL.U32 R111, R2, 0x80, RZ ;  /* 0x00000080026f7824 */ /* 0x000fe400078e00ff */
[----:B------:R-:W-:Y:S01]  /*05f0*/  IMAD R0, R11, R0, R4 ;  /* 0x000000000b007224 */ /* 0x000fe200078e0204 */
[----:B------:R-:W-:-:S03]  /*0600*/  MOV R4, 0x400 ;  /* 0x0000040000047802 */ /* 0x000fc60000000f00 */
[----:B------:R-:W-:Y:S01]  /*0610*/  IMAD.IADD R0, R6, 0x1, R0 ;  /* 0x0000000106007824 */ /* 0x000fe200078e0200 */
[----:B------:R-:W-:Y:S02]  /*0620*/  R2UR UR12, R4 ;  /* 0x00000000040c72ca */ /* 0x000fe400000e0000 */
[----:B------:R-:W-:Y:S02]  /*0630*/  CS2R R4, SRZ ;  /* 0x0000000000047805 */ /* 0x000fe4000001ff00 */
[----:B------:R-:W-:Y:S01]  /*0640*/  CS2R R6, SRZ ;  /* 0x0000000000067805 */ /* 0x000fe2000001ff00 */
[----:B------:R-:W-:-:S04]  /*0650*/  IMAD R0, R0, 0x100, R3 ;  /* 0x0000010000007824 */ /* 0x000fc800078e0203 */
[----:B------:R-:W-:-:S04]  /*0660*/  IMAD.IADD R109, R109, 0x1, R0 ;  /* 0x000000016d6d7824 */ /* 0x000fc800078e0200 */
[----:B------:R-:W-:Y:S01]  /*0670*/  ULEA UR12, UR4, UR12, 0x18 ;  /* 0x0000000c040c7291 */ /* 0x000fe2000f8ec03f */
[----:B------:R-:W-:Y:S11]  /*0680*/  @!P0 BRA `(.L_x_0) ;  /* 0x0000002c00548947 */ /* 0x000ff60003800000 */
[----:B------:R-:W-:Y:S01]  /*0690*/  IABS R13, R20 ;  /* 0x00000014000d7213 */ /* 0x000fe20000000000 */
[----:B------:R-:W-:Y:S01]  /*06a0*/  ULDC UR4, c[0x0][0x234] ;  /* 0x00008d0000047ab9 */ /* 0x000fe20000000800 */
[----:B------:R-:W-:Y:S01]  /*06b0*/  IABS R22, R21 ;  /* 0x0000001500167213 */ /* 0x000fe20000000000 */
[----:B------:R-:W-:Y:S01]  /*06c0*/  ULDC.64 UR16, c[0x0][0x210] ;  /* 0x0000840000107ab9 */ /* 0x000fe20000000a00 */
[----:B------:R-:W0:Y:S01]  /*06d0*/  I2F.RP R8, R13 ;  /* 0x0000000d00087306 */ /* 0x000e220000209400 */
[----:B------:R-:W-:Y:S01]  /*06e0*/  SHF.R.U32.HI R7, RZ, 0x5, R147 ;  /* 0x00000005ff077819 */ /* 0x000fe20000011693 */
[----:B------:R-:W1:Y:S01]  /*06f0*/  LDC R153, c[0x0][0x238] ;  /* 0x00008e00ff997b82 */ /* 0x000e620000000800 */
[----:B------:R-:W-:Y:S01]  /*0700*/  ISETP.GE.AND P6, PT, R109, RZ, PT ;  /* 0x000000ff6d00720c */ /* 0x000fe20003fc6270 */
[----:B------:R-:W-:Y:S01]  /*0710*/  ULDC UR7, c[0x0][0x230] ;  /* 0x00008c0000077ab9 */ /* 0x000fe20000000800 */
[----:B------:R-:W-:Y:S02]  /*0720*/  SGXT.U32 R7, R7, 0x2 ;  /* 0x000000020707781a */ /* 0x000fe40000000000 */
[----:B------:R-:W-:-:S02]  /*0730*/  CS2R R56, SRZ ;  /* 0x0000000000387805 */ /* 0x000fc4000001ff00 */
[----:B------:R-:W-:Y:S01]  /*0740*/  CS2R R58, SRZ ;  /* 0x00000000003a7805 */ /* 0x000fe2000001ff00 */
[----:B------:R-:W2:Y:S01]  /*0750*/  I2F.RP R6, R22 ;  /* 0x0000001600067306 */ /* 0x000ea20000209400 */
[----:B------:R-:W-:Y:S02]  /*0760*/  LOP3.LUT R0, R7, 0x40, R108, 0xf8, !PT ;  /* 0x0000004007007812 */ /* 0x000fe400078ef86c */
[----:B------:R-:W-:Y:S02]  /*0770*/  CS2R R60, SRZ ;  /* 0x00000000003c7805 */ /* 0x000fe4000001ff00 */
[----:B------:R-:W-:Y:S02]  /*0780*/  CS2R R62, SRZ ;  /* 0x00000000003e7805 */ /* 0x000fe4000001ff00 */
[----:B------:R-:W-:Y:S02]  /*0790*/  CS2R R64, SRZ ;  /* 0x0000000000407805 */ /* 0x000fe4000001ff00 */
[----:B------:R-:W-:-:S02]  /*07a0*/  LOP3.LUT R18, R111, R0, RZ, 0xfc, !PT ;  /* 0x000000006f127212 */ /* 0x000fc400078efcff */
[----:B------:R-:W-:Y:S02]  /*07b0*/  CS2R R66, SRZ ;  /* 0x0000000000427805 */ /* 0x000fe4000001ff00 */
[----:B------:R-:W-:Y:S01]  /*07c0*/  CS2R R68, SRZ ;  /* 0x0000000000447805 */ /* 0x000fe2000001ff00 */
[----:B0-----:R-:W0:Y:S01]  /*07d0*/  MUFU.RCP R8, R8 ;  /* 0x0000000800087308 */ /* 0x001e220000001000 */
[C---:B------:R-:W-:Y:S02]  /*07e0*/  LOP3.LUT R12, R18.reuse, 0x34, RZ, 0xfc, !PT ;  /* 0x00000034120c7812 */ /* 0x040fe400078efcff */
[----:B------:R-:W-:Y:S02]  /*07f0*/  CS2R R70, SRZ ;  /* 0x0000000000467805 */ /* 0x000fe4000001ff00 */
[----:B------:R-:W-:Y:S02]  /*0800*/  LOP3.LUT R26, R18, 0x1c, RZ, 0xfc, !PT ;  /* 0x0000001c121a7812 */ /* 0x000fe400078efcff */
[----:B------:R-:W-:-:S02]  /*0810*/  CS2R R72, SRZ ;  /* 0x0000000000487805 */ /* 0x000fc4000001ff00 */
[----:B------:R-:W-:Y:S02]  /*0820*/  IABS R11, R12 ;  /* 0x0000000c000b7213 */ /* 0x000fe40000000000 */
[----:B------:R-:W-:Y:S02]  /*0830*/  CS2R R74, SRZ ;  /* 0x00000000004a7805 */ /* 0x000fe4000001ff00 */
[----:B------:R-:W-:Y:S01]  /*0840*/  ISETP.GE.AND P1, PT, R12, RZ, PT ;  /* 0x000000ff0c00720c */ /* 0x000fe20003f26270 */
[----:B--2---:R-:W2:Y:S01]  /*0850*/  MUFU.RCP R6, R6 ;  /* 0x0000000600067308 */ /* 0x004ea20000001000 */
[C---:B------:R-:W-:Y:S01]  /*0860*/  LOP3.LUT R12, R18.reuse, 0x28, RZ, 0xfc, !PT ;  /* 0x00000028120c7812 */ /* 0x040fe200078efcff */
[C---:B-1----:R-:W-:Y:S01]  /*0870*/  IMAD.SHL.U32 R119, R153.reuse, 0x20, RZ ;  /* 0x0000002099777824 */ /* 0x042fe200078e00ff */
[C---:B------:R-:W-:Y:S01]  /*0880*/  LOP3.LUT R28, R18.reuse, 0x18, RZ, 0xfc, !PT ;  /* 0x00000018121c7812 */ /* 0x040fe200078efcff */
[C---:B------:R-:W-:Y:S01]  /*0890*/  IMAD R127, R153.reuse, 0x1f, RZ ;  /* 0x0000001f997f7824 */ /* 0x040fe200078e02ff */
[----:B------:R-:W-:Y:S01]  /*08a0*/  IABS R17, R26 ;  /* 0x0000001a00117213 */ /* 0x000fe20000000000 */
[C---:B------:R-:W-:Y:S01]  /*08b0*/  IMAD R121, R153.reuse, 0x1e, RZ ;  /* 0x0000001e99797824 */ /* 0x040fe200078e02ff */
[----:B------:R-:W-:Y:S01]  /*08c0*/  IABS R23, R28 ;  /* 0x0000001c00177213 */ /* 0x000fe20000000000 */
[C---:B------:R-:W-:Y:S01]  /*08d0*/  IMAD R123, R153.reuse, 0x1d, RZ ;  /* 0x0000001d997b7824 */ /* 0x040fe200078e02ff */
[----:B------:R-:W-:Y:S01]  /*08e0*/  LOP3.LUT R30, R18, 0x14, RZ, 0xfc, !PT ;  /* 0x00000014121e7812 */ /* 0x000fe200078efcff */
[----:B0-----:R-:W-:Y:S01]  /*08f0*/  VIADD R4, R8, 0xffffffe ;  /* 0x0ffffffe08047836 */ /* 0x001fe20000000000 */
[----:B------:R-:W-:Y:S01]  /*0900*/  LOP3.LUT R8, R18, 0x3c, RZ, 0xfc, !PT ;  /* 0x0000003c12087812 */ /* 0x000fe200078efcff */
[C---:B------:R-:W-:Y:S01]  /*0910*/  IMAD R125, R153.reuse, 0x1c, RZ ;  /* 0x0000001c997d7824 */ /* 0x040fe200078e02ff */
[----:B------:R-:W-:Y:S01]  /*0920*/  IABS R25, R30 ;  /* 0x0000001e00197213 */ /* 0x000fe20000000000 */
[----:B------:R0:W1:Y:S01]  /*0930*/  F2I.FTZ.U32.TRUNC.NTZ R5, R4 ;  /* 0x0000000400057305 */ /* 0x000062000021f000 */
[----:B------:R-:W-:Y:S01]  /*0940*/  ISETP.GE.AND P3, PT, R8, RZ, PT ;  /* 0x000000ff0800720c */ /* 0x000fe20003f66270 */
[C---:B------:R-:W-:Y:S01]  /*0950*/  IMAD R135, R153.reuse, 0x1b, RZ ;  /* 0x0000001b99877824 */ /* 0x040fe200078e02ff */
[----:B------:R-:W-:Y:S01]  /*0960*/  LOP3.LUT R31, R18, 0x10, RZ, 0xfc, !PT ;  /* 0x00000010121f7812 */ /* 0x000fe200078efcff */
[----:B--2---:R-:W-:Y:S01]  /*0970*/  VIADD R2, R6, 0xffffffe ;  /* 0x0ffffffe06027836 */ /* 0x004fe20000000000 */
[----:B------:R-:W-:Y:S01]  /*0980*/  IABS R6, R109 ;  /* 0x0000006d00067213 */ /* 0x000fe20000000000 */
[C---:B------:R-:W-:Y:S01]  /*0990*/  IMAD R129, R153.reuse, 0x1a, RZ ;  /* 0x0000001a99817824 */ /* 0x040fe200078e02ff */
[C---:B------:R-:W-:Y:S01]  /*09a0*/  LOP3.LUT R32, R18.reuse, 0xc, RZ, 0xfc, !PT ;  /* 0x0000000c12207812 */ /* 0x040fe200078efcff */
[----:B------:R2:W3:Y:S01]  /*09b0*/  F2I.FTZ.U32.TRUNC.NTZ R3, R2 ;  /* 0x0000000200037305 */ /* 0x0004e2000021f000 */
[----:B0-----:R-:W-:Y:S01]  /*09c0*/  IMAD.MOV.U32 R4, RZ, RZ, RZ ;  /* 0x000000ffff047224 */ /* 0x001fe200078e00ff */
[C---:B------:R-:W-:Y:S01]  /*09d0*/  LOP3.LUT R33, R18.reuse, 0x8, RZ, 0xfc, !PT ;  /* 0x0000000812217812 */ /* 0x040fe200078efcff */
[C---:B------:R-:W-:Y:S01]  /*09e0*/  IMAD R131, R153.reuse, 0x19, RZ ;  /* 0x0000001999837824 */ /* 0x040fe200078e02ff */
[----:B------:R-:W-:Y:S01]  /*09f0*/  LOP3.LUT R34, R18, 0x4, RZ, 0xfc, !PT ;  /* 0x0000000412227812 */ /* 0x000fe200078efcff */
[C---:B------:R-:W-:Y:S01]  /*0a00*/  IMAD R133, R153.reuse, 0x18, RZ ;  /* 0x0000001899857824 */ /* 0x040fe200078e02ff */
[----:B------:R-:W-:Y:S01]  /*0a10*/  IABS R29, R18 ;  /* 0x00000012001d7213 */ /* 0x000fe20000000000 */
[--C-:B-1----:R-:W-:Y:S01]  /*0a20*/  IMAD.MOV R10, RZ, RZ, -R5.reuse ;  /* 0x000000ffff0a7224 */ /* 0x102fe200078e0a05 */
[----:B------:R-:W-:Y:S01]  /*0a30*/  IABS R27, R34 ;  /* 0x00000022001b7213 */ /* 0x000fe20000000000 */
[----:B--2---:R-:W-:Y:S01]  /*0a40*/  IMAD.MOV.U32 R2, RZ, RZ, RZ ;  /* 0x000000ffff027224 */ /* 0x004fe200078e00ff */
[----:B------:R-:W-:Y:S01]  /*0a50*/  CS2R R76, SRZ ;  /* 0x00000000004c7805 */ /* 0x000fe2000001ff00 */
[----:B------:R-:W-:Y:S01]  /*0a60*/  IMAD R7, R10, R13, RZ ;  /* 0x0000000d0a077224 */ /* 0x000fe200078e02ff */
[----:B------:R-:W-:Y:S01]  /*0a70*/  LOP3.LUT R10, R18, 0x38, RZ, 0xfc, !PT ;  /* 0x00000038120a7812 */ /* 0x000fe200078efcff */
[----:B------:R-:W-:Y:S01]  /*0a80*/  IMAD R141, R153, 0x17, RZ ;  /* 0x00000017998d7824 */ /* 0x000fe200078e02ff */
[----:B------:R-:W-:Y:S01]  /*0a90*/  CS2R R78, SRZ ;  /* 0x00000000004e7805 */ /* 0x000fe2000001ff00 */
[----:B------:R-:W-:Y:S01]  /*0aa0*/  IMAD.HI.U32 R4, R5, R7, R4 ;  /* 0x0000000705047227 */ /* 0x000fe200078e0004 */
[----:B------:R-:W-:-:S02]  /*0ab0*/  IABS R9, R10 ;  /* 0x0000000a00097213 */ /* 0x000fc40000000000 */
[----:B------:R-:W-:Y:S02]  /*0ac0*/  CS2R R80, SRZ ;  /* 0x0000000000507805 */ /* 0x000fe4000001ff00 */
[----:B------:R-:W-:Y:S01]  /*0ad0*/  LOP3.LUT R7, R147, 0x40, RZ, 0xc0, !PT ;  /* 0x0000004093077812 */ /* 0x000fe200078ec0ff */
[--C-:B---3--:R-:W-:Y:S01]  /*0ae0*/  IMAD.MOV R0, RZ, RZ, -R3.reuse ;  /* 0x000000ffff007224 */ /* 0x108fe200078e0a03 */
[----:B------:R-:W-:Y:S01]  /*0af0*/  CS2R R82, SRZ ;  /* 0x0000000000527805 */ /* 0x000fe2000001ff00 */
[----:B------:R-:W-:Y:S01]  /*0b00*/  IMAD.HI.U32 R4, R4, R6, RZ ;  /* 0x0000000604047227 */ /* 0x000fe200078e00ff */
[----:B------:R-:W-:Y:S02]  /*0b10*/  CS2R R84, SRZ ;  /* 0x0000000000547805 */ /* 0x000fe4000001ff00 */
[----:B------:R-:W-:Y:S02]  /*0b20*/  CS2R R86, SRZ ;  /* 0x0000000000567805 */ /* 0x000fe4000001ff00 */
[----:B------:R-:W-:Y:S01]  /*0b30*/  CS2R R36, SRZ ;  /* 0x0000000000247805 */ /* 0x000fe2000001ff00 */
[----:B------:R-:W-:Y:S01]  /*0b40*/  IMAD.MOV R4, RZ, RZ, -R4 ;  /* 0x000000ffff047224 */ /* 0x000fe200078e0a04 */
[----:B------:R-:W-:Y:S01]  /*0b50*/  CS2R R38, SRZ ;  /* 0x0000000000267805 */ /* 0x000fe2000001ff00 */
[----:B------:R-:W-:Y:S01]  /*0b60*/  IMAD.MOV.U32 R5, RZ, RZ, R0 ;  /* 0x000000ffff057224 */ /* 0x000fe200078e0000 */
[----:B------:R-:W-:Y:S01]  /*0b70*/  IABS R0, R8 ;  /* 0x0000000800007213 */ /* 0x000fe20000000000 */
[----:B------:R-:W-:Y:S01]  /*0b80*/  IMAD R6, R13, R4, R6 ;  /* 0x000000040d067224 */ /* 0x000fe200078e0206 */
[----:B------:R-:W-:Y:S01]  /*0b90*/  CS2R R40, SRZ ;  /* 0x0000000000287805 */ /* 0x000fe2000001ff00 */
[----:B------:R-:W-:Y:S01]  /*0ba0*/  IMAD R5, R5, R22, RZ ;  /* 0x0000001605057224 */ /* 0x000fe200078e02ff */
[----:B------:R-:W-:Y:S01]  /*0bb0*/  CS2R R42, SRZ ;  /* 0x00000000002a7805 */ /* 0x000fe2000001ff00 */
[----:B------:R-:W-:Y:S01]  /*0bc0*/  IMAD R137, R153, 0x16, RZ ;  /* 0x0000001699897824 */ /* 0x000fe200078e02ff */
[----:B------:R-:W-:Y:S01]  /*0bd0*/  ISETP.GT.U32.AND P0, PT, R13, R6, PT ;  /* 0x000000060d00720c */ /* 0x000fe20003f04070 */
[----:B------:R-:W-:Y:S01]  /*0be0*/  IMAD.HI.U32 R2, R3, R5, R2 ;  /* 0x0000000503027227 */ /* 0x000fe200078e0002 */
[----:B------:R-:W-:-:S02]  /*0bf0*/  SHF.R.S32.HI R3, RZ, 0x1f, R118 ;  /* 0x0000001fff037819 */ /* 0x000fc40000011476 */
[----:B------:R-:W-:Y:S02]  /*0c00*/  CS2R R44, SRZ ;  /* 0x00000000002c7805 */ /* 0x000fe4000001ff00 */
[----:B------:R-:W-:Y:S01]  /*0c10*/  CS2R R46, SRZ ;  /* 0x00000000002e7805 */ /* 0x000fe2000001ff00 */
[----:B------:R-:W-:Y:S01]  /*0c20*/  IMAD.MOV.U32 R5, RZ, RZ, R0 ;  /* 0x000000ffff057224 */ /* 0x000fe200078e0000 */
[----:B------:R-:W-:Y:S01]  /*0c30*/  LEA.HI R118, R3, R118, RZ, 0x5 ;  /* 0x0000007603767211 */ /* 0x000fe200078f28ff */
[----:B------:R-:W-:Y:S01]  /*0c40*/  IMAD.SHL.U32 R3, R147, 0x2, RZ ;  /* 0x0000000293037824 */ /* 0x000fe200078e00ff */
[----:B------:R-:W-:Y:S01]  /*0c50*/  CS2R R48, SRZ ;  /* 0x0000000000307805 */ /* 0x000fe2000001ff00 */
[----:B------:R-:W-:Y:S01]  /*0c60*/  IMAD.HI.U32 R0, R2, R5, RZ ;  /* 0x0000000502007227 */ /* 0x000fe200078e00ff */
[----:B------:R-:W-:Y:S02]  /*0c70*/  CS2R R50, SRZ ;  /* 0x0000000000327805 */ /* 0x000fe4000001ff00 */
[----:B------:R-:W-:-:S02]  /*0c80*/  CS2R R52, SRZ ;  /* 0x0000000000347805 */ /* 0x000fc4000001ff00 */
[----:B------:R-:W-:Y:S01]  /*0c90*/  LOP3.LUT R112, R3, 0x7e, RZ, 0xc0, !PT ;  /* 0x0000007e03707812 */ /* 0x000fe200078ec0ff */
[----:B------:R-:W-:Y:S01]  /*0ca0*/  IMAD.MOV R0, RZ, RZ, -R0 ;  /* 0x000000ffff007224 */ /* 0x000fe200078e0a00 */
[----:B------:R-:W-:Y:S01]  /*0cb0*/  CS2R R54, SRZ ;  /* 0x0000000000367805 */ /* 0x000fe2000001ff00 */
[----:B------:R-:W-:Y:S01]  /*0cc0*/  @!P0 IMAD.IADD R6, R6, 0x1, -R13 ;  /* 0x0000000106068824 */ /* 0x000fe200078e0a0d */
[----:B------:R-:W-:Y:S01]  /*0cd0*/  ISETP.GE.AND P0, PT, R10, RZ, PT ;  /* 0x000000ff0a00720c */ /* 0x000fe20003f06270 */
[----:B------:R-:W-:Y:S01]  /*0ce0*/  IMAD R0, R22, R0, R5 ;  /* 0x0000000016007224 */ /* 0x000fe200078e0205 */
[----:B------:R-:W-:Y:S01]  /*0cf0*/  SHF.R.S32.HI R5, RZ, 0x6, R147 ;  /* 0x00000006ff057819 */ /* 0x000fe20000011493 */
[----:B------:R-:W-:Y:S01]  /*0d00*/  IMAD.HI.U32 R3, R2, R9, RZ ;  /* 0x0000000902037227 */ /* 0x000fe200078e00ff */
[----:B------:R-:W-:Y:S01]  /*0d10*/  ISETP.GT.U32.AND P4, PT, R13, R6, PT ;  /* 0x000000060d00720c */ /* 0x000fe20003f84070 */
[----:B------:R-:W-:Y:S01]  /*0d20*/  UMOV UR5, 0x7fffffdf ;  /* 0x7fffffdf00057882 */ /* 0x000fe20000000000 */
[----:B------:R-:W-:Y:S01]  /*0d30*/  ISETP.GT.U32.AND P2, PT, R22, R0, PT ;  /* 0x000000001600720c */ /* 0x000fe20003f44070 */
[----:B------:R-:W-:Y:S01]  /*0d40*/  IMAD.HI.U32 R4, R2, R11, RZ ;  /* 0x0000000b02047227 */ /* 0x000fe200078e00ff */
[----:B------:R-:W-:-:S02]  /*0d50*/  SGXT R5, R5, 0x1 ;  /* 0x000000010505781a */ /* 0x000fc40000000200 */
[----:B------:R-:W-:Y:S01]  /*0d60*/  LOP3.LUT R147, R147, 0x1f, RZ, 0xc0, !PT ;  /* 0x0000001f93937812 */ /* 0x000fe200078ec0ff */
[----:B------:R-:W-:Y:S01]  /*0d70*/  IMAD.MOV R3, RZ, RZ, -R3 ;  /* 0x000000ffff037224 */ /* 0x000fe200078e0a03 */
[----:B------:R-:W-:Y:S01]  /*0d80*/  SHF.R.S32.HI R118, RZ, 0x5, R118 ;  /* 0x00000005ff767819 */ /* 0x000fe20000011476 */
[----:B------:R-:W-:Y:S02]  /*0d90*/  IMAD.MOV R4, RZ, RZ, -R4 ;  /* 0x000000ffff047224 */ /* 0x000fe400078e0a04 */
[----:B------:R-:W-:Y:S02]  /*0da0*/  IMAD R3, R22, R3, R9 ;  /* 0x0000000316037224 */ /* 0x000fe400078e0209 */
[----:B------:R-:W-:Y:S01]  /*0db0*/  @!P4 IMAD.IADD R6, R6, 0x1, -R13 ;  /* 0x000000010606c824 */ /* 0x000fe200078e0a0d */
[----:B------:R-:W-:Y:S01]  /*0dc0*/  ISETP.NE.AND P4, PT, R20, RZ, PT ;  /* 0x000000ff1400720c */ /* 0x000fe20003f85270 */
[----:B------:R-:W-:Y:S01]  /*0dd0*/  IMAD R110, R7, 0x40, R112 ;  /* 0x00000040076e7824 */ /* 0x000fe200078e0270 */
[----:B------:R-:W-:Y:S01]  /*0de0*/  LOP3.LUT R112, R112, 0x90, R5, 0x78, !PT ;  /* 0x0000009070707812 */ /* 0x000fe200078e7805 */
[----:B------:R-:W-:Y:S01]  /*0df0*/  IMAD R5, R22, R4, R11 ;  /* 0x0000000416057224 */ /* 0x000fe200078e020b */
[----:B------:R-:W-:Y:S01]  /*0e00*/  LOP3.LUT R4, R18, 0x30, RZ, 0xfc, !PT ;  /* 0x0000003012047812 */ /* 0x000fe200078efcff */
[----:B------:R-:W-:Y:S01]  /*0e10*/  @!P2 IMAD.IADD R0, R0, 0x1, -R22 ;  /* 0x000000010000a824 */ /* 0x000fe200078e0a16 */
[----:B------:R-:W-:Y:S01]  /*0e20*/  ISETP.GT.U32.AND P2, PT, R22, R3, PT ;  /* 0x000000031600720c */ /* 0x000fe20003f44070 */
[----:B------:R-:W-:Y:S01]  /*0e30*/  IMAD.MOV.U32 R19, RZ, RZ, R6 ;  /* 0x000000ffff137224 */ /* 0x000fe200078e0006 */
[----:B------:R-:W-:Y:S01]  /*0e40*/  LOP3.LUT R7, R18, 0x2c, RZ, 0xfc, !PT ;  /* 0x0000002c12077812 */ /* 0x000fe200078efcff */
[C---:B------:R-:W-:Y:S01]  /*0e50*/  IMAD R139, R153.reuse, 0x15, RZ ;  /* 0x00000015998b7824 */ /* 0x040fe200078e02ff */
[----:B------:R-:W-:Y:S01]  /*0e60*/  IABS R9, R4 ;  /* 0x0000000400097213 */ /* 0x000fe20000000000 */
[----:B------:R-:W-:Y:S01]  /*0e70*/  @!P6 IMAD.MOV R19, RZ, RZ, -R19 ;  /* 0x000000ffff13e224 */ /* 0x000fe200078e0a13 */
[----:B------:R-:W-:Y:S01]  /*0e80*/  ISETP.GT.U32.AND P6, PT, R22, R5, PT ;  /* 0x000000051600720c */ /* 0x000fe20003fc4070 */
[C---:B------:R-:W-:Y:S01]  /*0e90*/  IMAD R115, R153.reuse, 0x14, RZ ;  /* 0x0000001499737824 */ /* 0x040fe200078e02ff */
[----:B------:R-:W-:Y:S01]  /*0ea0*/  IABS R11, R7 ;  /* 0x00000007000b7213 */ /* 0x000fe20000000000 */
[C---:B------:R-:W-:Y:S01]  /*0eb0*/  IMAD R143, R153.reuse, 0x13, RZ ;  /* 0x00000013998f7824 */ /* 0x040fe200078e02ff */
[----:B------:R-:W-:Y:S01]  /*0ec0*/  @!P4 LOP3.LUT R19, RZ, R20, RZ, 0x33, !PT ;  /* 0x00000014ff13c212 */ /* 0x000fe200078e33ff */
[----:B------:R-:W-:Y:S01]  /*0ed0*/  IMAD R185, R153, 0x12, RZ ;  /* 0x0000001299b97824 */ /* 0x000fe200078e02ff */
[----:B------:R-:W-:Y:S01]  /*0ee0*/  ISETP.GE.AND P4, PT, R4, RZ, PT ;  /* 0x000000ff0400720c */ /* 0x000fe20003f86270 */
[----:B------:R-:W-:Y:S01]  /*0ef0*/  @!P2 IMAD.IADD R3, R3, 0x1, -R22 ;  /* 0x000000010303a824 */ /* 0x000fe200078e0a16 */
[----:B------:R-:W-:Y:S01]  /*0f00*/  ISETP.GT.U32.AND P5, PT, R22, R0, PT ;  /* 0x000000001600720c */ /* 0x000fe20003fa4070 */
[----:B------:R-:W-:Y:S01]  /*0f10*/  IMAD.HI.U32 R4, R2, R9, RZ ;  /* 0x0000000902047227 */ /* 0x000fe200078e00ff */
[----:B------:R-:W-:-:S02]  /*0f20*/  IABS R13, R12 ;  /* 0x0000000c000d7213 */ /* 0x000fc40000000000 */
[----:B------:R-:W-:Y:S01]  /*0f30*/  LOP3.LUT R151, R110, 0x10, RZ, 0x3c, !PT ;  /* 0x000000106e977812 */ /* 0x000fe200078e3cff */
[----:B------:R-:W-:Y:S01]  /*0f40*/  @!P6 IMAD.IADD R5, R5, 0x1, -R22 ;  /* 0x000000010505e824 */ /* 0x000fe200078e0a16 */
[----:B------:R-:W-:Y:S01]  /*0f50*/  ISETP.GT.U32.AND P6, PT, R22, R3, PT ;  /* 0x000000031600720c */ /* 0x000fe20003fc4070 */
[----:B------:R-:W-:Y:S01]  /*0f60*/  IMAD.HI.U32 R6, R2, R11, RZ ;  /* 0x0000000b02067227 */ /* 0x000fe200078e00ff */
[----:B------:R-:W-:Y:S02]  /*0f70*/  LOP3.LUT R130, R110, 0x20, RZ, 0x3c, !PT ;  /* 0x000000206e827812 */ /* 0x000fe400078e3cff */
[----:B------:R-:W-:Y:S01]  /*0f80*/  ISETP.GT.U32.AND P2, PT, R22, R5, PT ;  /* 0x000000051600720c */ /* 0x000fe20003f44070 */
[----:B------:R-:W-:Y:S01]  /*0f90*/  IMAD.MOV R4, RZ, RZ, -R4 ;  /* 0x000000ffff047224 */ /* 0x000fe200078e0a04 */
[C---:B------:R-:W-:Y:S01]  /*0fa0*/  LOP3.LUT R128, R110.reuse, 0x30, RZ, 0x3c, !PT ;  /* 0x000000306e807812 */ /* 0x040fe200078e3cff */
[----:B------:R-:W-:Y:S01]  /*0fb0*/  IMAD.MOV R8, RZ, RZ, -R6 ;  /* 0x000000ffff087224 */ /* 0x000fe200078e0a06 */
[----:B------:R-:W-:Y:S01]  /*0fc0*/  LOP3.LUT R126, R110, 0x40, RZ, 0x3c, !PT ;  /* 0x000000406e7e7812 */ /* 0x000fe200078e3cff */
[----:B------:R-:W-:Y:S01]  /*0fd0*/  IMAD R6, R22, R4, R9 ;  /* 0x0000000416067224 */ /* 0x000fe200078e0209 */
[----:B------:R-:W-:Y:S01]  /*0fe0*/  LOP3.LUT R9, R18, 0x24, RZ, 0xfc, !PT ;  /* 0x0000002412097812 */ /* 0x000fe200078efcff */
[--C-:B------:R-:W-:Y:S01]  /*0ff0*/  @!P5 IMAD.IADD R0, R0, 0x1, -R22.reuse ;  /* 0x000000010000d824 */ /* 0x100fe200078e0a16 */
[----:B------:R-:W-:Y:S01]  /*1000*/  ISETP.GE.AND P5, PT, R7, RZ, PT ;  /* 0x000000ff0700720c */ /* 0x000fe20003fa6270 */
[----:B------:R-:W-:Y:S01]  /*1010*/  @!P6 IMAD.IADD R3, R3, 0x1, -R22 ;  /* 0x000000010303e824 */ /* 0x000fe200078e0a16 */
[----:B------:R-:W-:Y:S01]  /*1020*/  ISETP.GT.U32.AND P6, PT, R22, R6, PT ;  /* 0x000000061600720c */ /* 0x000fe20003fc4070 */
[----:B------:R-:W-:Y:S01]  /*1030*/  IMAD.HI.U32 R7, R2, R13, RZ ;  /* 0x0000000d02077227 */ /* 0x000fe200078e00ff */
[----:B------:R-:W-:-:S02]  /*1040*/  LOP3.LUT R124, R110, 0x50, RZ, 0x3c, !PT ;  /* 0x000000506e7c7812 */ /* 0x000fc400078e3cff */
[C---:B------:R-:W-:Y:S01]  /*1050*/  LOP3.LUT R149, R110.reuse, 0x60, RZ, 0x3c, !PT ;  /* 0x000000606e957812 */ /* 0x040fe200078e3cff */
[----:B------:R-:W-:Y:S01]  /*1060*/  IMAD.MOV R10, RZ, RZ, -R7 ;  /* 0x000000ffff0a7224 */ /* 0x000fe200078e0a07 */
[----:B------:R-:W-:Y:S01]  /*1070*/  LOP3.LUT R122, R110, 0x70, RZ, 0x3c, !PT ;  /* 0x000000706e7a7812 */ /* 0x000fe200078e3cff */
[----:B------:R-:W-:Y:S01]  /*1080*/  IMAD R7, R22, R8, R11 ;  /* 0x0000000816077224 */ /* 0x000fe200078e020b */
[----:B------:R-:W-:Y:S01]  /*1090*/  LOP3.LUT R120, R112, 0x20, RZ, 0x3c, !PT ;  /* 0x0000002070787812 */ /* 0x000fe200078e3cff */
[----:B------:R-:W-:Y:S01]  /*10a0*/  IMAD R8, R22, R10, R13 ;  /* 0x0000000a16087224 */ /* 0x000fe200078e020d */
[----:B------:R-:W-:Y:S01]  /*10b0*/  IABS R13, R9 ;  /* 0x00000009000d7213 */ /* 0x000fe20000000000 */
[--C-:B------:R-:W-:Y:S01]  /*10c0*/  @!P2 IMAD.IADD R5, R5, 0x1, -R22.reuse ;  /* 0x000000010505a824 */ /* 0x100fe200078e0a16 */
[----:B------:R-:W-:Y:S01]  /*10d0*/  LOP3.LUT R10, R18, 0x20, RZ, 0xfc, !PT ;  /* 0x00000020120a7812 */ /* 0x000fe200078efcff */
[----:B------:R-:W-:Y:S01]  /*10e0*/  @!P6 IMAD.IADD R6, R6, 0x1, -R22 ;  /* 0x000000010606e824 */ /* 0x000fe200078e0a16 */
[----:B------:R-:W-:Y:S01]  /*10f0*/  ISETP.GE.AND P2, PT, R9, RZ, PT ;  /* 0x000000ff0900720c */ /* 0x000fe20003f46270 */
[----:B------:R-:W-:Y:S01]  /*1100*/  IMAD.MOV.U32 R4, RZ, RZ, R3 ;  /* 0x000000ffff047224 */ /* 0x000fe200078e0003 */
[----:B------:R-:W-:Y:S01]  /*1110*/  IABS R15, R10 ;  /* 0x0000000a000f7213 */ /* 0x000fe20000000000 */
[----:B------:R-:W-:Y:S01]  /*1120*/  @!P1 IMAD.MOV R5, RZ, RZ, -R5 ;  /* 0x000000ffff059224 */ /* 0x000fe200078e0a05 */
[----:B------:R-:W-:Y:S01]  /*1130*/  ISETP.GT.U32.AND P6, PT, R22, R6, PT ;  /* 0x000000061600720c */ /* 0x000fe20003fc4070 */
[----:B------:R-:W-:Y:S01]  /*1140*/  IMAD.HI.U32 R3, R2, R13, RZ ;  /* 0x0000000d02037227 */ /* 0x000fe200078e00ff */
[----:B------:R-:W-:-:S03]  /*1150*/  ISETP.GT.U32.AND P1, PT, R22, R7, PT ;  /* 0x000000071600720c */ /* 0x000fc60003f24070 */
[----:B------:R-:W-:Y:S02]  /*1160*/  IMAD.MOV R3, RZ, RZ, -R3 ;  /* 0x000000ffff037224 */ /* 0x000fe400078e0a03 */
[----:B------:R-:W-:-:S04]  /*1170*/  IMAD.HI.U32 R9, R2, R15, RZ ;  /* 0x0000000f02097227 */ /* 0x000fc800078e00ff */
[----:B------:R-:W-:Y:S02]  /*1180*/  IMAD R3, R22, R3, R13 ;  /* 0x0000000316037224 */ /* 0x000fe400078e020d */
[--C-:B------:R-:W-:Y:S01]  /*1190*/  @!P6 IMAD.IADD R6, R6, 0x1, -R22.reuse ;  /* 0x000000010606e824 */ /* 0x100fe200078e0a16 */
[----:B------:R-:W-:Y:S01]  /*11a0*/  ISETP.GT.U32.AND P6, PT, R22, R8, PT ;  /* 0x000000081600720c */ /* 0x000fe20003fc4070 */
[----:B------:R-:W-:Y:S02]  /*11b0*/  @!P1 IMAD.IADD R7, R7, 0x1, -R22 ;  /* 0x0000000107079824 */ /* 0x000fe400078e0a16 */
[----:B------:R-:W-:Y:S01]  /*11c0*/  @!P0 IMAD.MOV R4, RZ, RZ, -R4 ;  /* 0x000000ffff048224 */ /* 0x000fe200078e0a04 */
[----:B------:R-:W-:Y:S01]  /*11d0*/  ISETP.GE.AND P0, PT, R10, RZ, PT ;  /* 0x000000ff0a00720c */ /* 0x000fe20003f06270 */
[----:B------:R-:W-:Y:S01]  /*11e0*/  IMAD.HI.U32 R10, R2, R17, RZ ;  /* 0x00000011020a7227 */ /* 0x000fe200078e00ff */
[----:B------:R-:W-:-:S03]  /*11f0*/  ISETP.GT.U32.AND P1, PT, R22, R7, PT ;  /* 0x000000071600720c */ /* 0x000fc60003f24070 */
[----:B------:R-:W-:Y:S02]  /*1200*/  IMAD.MOV R9, RZ, RZ, -R9 ;  /* 0x000000ffff097224 */ /* 0x000fe400078e0a09 */
[----:B------:R-:W-:-:S04]  /*1210*/  IMAD.HI.U32 R11, R2, R23, RZ ;  /* 0x00000017020b7227 */ /* 0x000fc800078e00ff */
[----:B------:R-:W-:Y:S01]  /*1220*/  @!P6 IMAD.IADD R8, R8, 0x1, -R22 ;  /* 0x000000010808e824 */ /* 0x000fe200078e0a16 */
[C---:B------:R-:W-:Y:S01]  /*1230*/  ISETP.GT.U32.AND P6, PT, R22.reuse, R3, PT ;  /* 0x000000031600720c */ /* 0x040fe20003fc4070 */
[----:B------:R-:W-:Y:S02]  /*1240*/  IMAD.MOV R10, RZ, RZ, -R10 ;  /* 0x000000ffff0a7224 */ /* 0x000fe400078e0a0a */
[----:B------:R-:W-:Y:S02]  /*1250*/  IMAD R9, R22, R9, R15 ;  /* 0x0000000916097224 */ /* 0x000fe400078e020f */
[----:B------:R-:W-:Y:S01]  /*1260*/  @!P1 IMAD.IADD R7, R7, 0x1, -R22 ;  /* 0x0000000107079824 */ /* 0x000fe200078e0a16 */
[----:B------:R-:W-:Y:S01]  /*1270*/  ISETP.GE.AND P1, PT, R18, RZ, PT ;  /* 0x000000ff1200720c */ /* 0x000fe20003f26270 */
[----:B------:R-:W-:Y:S02]  /*1280*/  @!P4 IMAD.MOV R6, RZ, RZ, -R6 ;  /* 0x000000ffff06c224 */ /* 0x000fe400078e0a06 */
[----:B------:R-:W-:Y:S01]  /*1290*/  @!P3 IMAD.MOV R0, RZ, RZ, -R0 ;  /* 0x000000ffff00b224 */ /* 0x000fe200078e0a00 */
[----:B------:R-:W-:Y:S01]  /*12a0*/  ISETP.GE.AND P3, PT, R12, RZ, PT ;  /* 0x000000ff0c00720c */ /* 0x000fe20003f66270 */
[----:B------:R-:W-:-:S02]  /*12b0*/  IMAD.MOV R14, RZ, RZ, -R11 ;  /* 0x000000ffff0e7224 */ /* 0x000fc400078e0a0b */
[----:B------:R-:W-:Y:S01]  /*12c0*/  @!P6 IMAD.IADD R3, R3, 0x1, -R22 ;  /* 0x000000010303e824 */ /* 0x000fe200078e0a16 */
[C---:B------:R-:W-:Y:S01]  /*12d0*/  ISETP.GT.U32.AND P6, PT, R22.reuse, R8, PT ;  /* 0x000000081600720c */ /* 0x040fe20003fc4070 */
[C---:B------:R-:W-:Y:S01]  /*12e0*/  IMAD R11, R22.reuse, R10, R17 ;  /* 0x0000000a160b7224 */ /* 0x040fe200078e0211 */
[----:B------:R-:W-:Y:S01]  /*12f0*/  IABS R17, R31 ;  /* 0x0000001f00117213 */ /* 0x000fe20000000000 */
[----:B------:R-:W-:Y:S01]  /*1300*/  @!P5 IMAD.MOV R7, RZ, RZ, -R7 ;  /* 0x000000ffff07d224 */ /* 0x000fe200078e0a07 */
[----:B------:R-:W-:Y:S01]  /*1310*/  ISETP.GT.U32.AND P4, PT, R22, R3, PT ;  /* 0x000000031600720c */ /* 0x000fe20003f84070 */
[----:B------:R-:W-:Y:S01]  /*1320*/  IMAD.HI.U32 R12, R2, R25, RZ ;  /* 0x00000019020c7227 */ /* 0x000fe200078e00ff */
[----:B------:R-:W-:-:S03]  /*1330*/  ISETP.GT.U32.AND P5, PT, R22, R9, PT ;  /* 0x000000091600720c */ /* 0x000fc60003fa4070 */
[----:B------:R-:W-:Y:S02]  /*1340*/  IMAD.MOV R16, RZ, RZ, -R12 ;  /* 0x000000ffff107224 */ /* 0x000fe400078e0a0c */
[----:B------:R-:W-:Y:S01]  /*1350*/  IMAD R12, R22, R14, R23 ;  /* 0x0000000e160c7224 */ /* 0x000fe200078e0217 */
[----:B------:R-:W-:Y:S01]  /*1360*/  IABS R23, R32 ;  /* 0x0000002000177213 */ /* 0x000fe20000000000 */
[--C-:B------:R-:W-:Y:S01]  /*1370*/  @!P6 IMAD.IADD R8, R8, 0x1, -R22.reuse ;  /* 0x000000010808e824 */ /* 0x100fe200078e0a16 */
[C---:B------:R-:W-:Y:S01]  /*1380*/  ISETP.GT.U32.AND P6, PT, R22.reuse, R11, PT ;  /* 0x0000000b1600720c */ /* 0x040fe20003fc4070 */
[C---:B------:R-:W-:Y:S01]  /*1390*/  IMAD R13, R22.reuse, R16, R25 ;  /* 0x00000010160d7224 */ /* 0x040fe200078e0219 */
[----:B------:R-:W-:Y:S01]  /*13a0*/  IABS R25, R33 ;  /* 0x0000002100197213 */ /* 0x000fe20000000000 */
[--C-:B------:R-:W-:Y:S01]  /*13b0*/  @!P4 IMAD.IADD R3, R3, 0x1, -R22.reuse ;  /* 0x000000010303c824 */ /* 0x100fe200078e0a16 */
[C---:B------:R-:W-:Y:S01]  /*13c0*/  ISETP.GT.U32.AND P4, PT, R22.reuse, R12, PT ;  /* 0x0000000c1600720c */ /* 0x040fe20003f84070 */
[----:B------:R-:W-:Y:S01]  /*13d0*/  @!P5 IMAD.IADD R9, R9, 0x1, -R22 ;  /* 0x000000010909d824 */ /* 0x000fe200078e0a16 */
[----:B------:R-:W-:Y:S01]  /*13e0*/  ISETP.GT.U32.AND P5, PT, R22, R13, PT ;  /* 0x0000000d1600720c */ /* 0x000fe20003fa4070 */
[----:B------:R-:W-:-:S04]  /*13f0*/  IMAD.HI.U32 R10, R2, R17, RZ ;  /* 0x00000011020a7227 */ /* 0x000fc800078e00ff */
[----:B------:R-:W-:-:S04]  /*1400*/  IMAD.HI.U32 R14, R2, R23, RZ ;  /* 0x00000017020e7227 */ /* 0x000fc800078e00ff */
[----:B------:R-:W-:Y:S01]  /*1410*/  @!P6 IMAD.IADD R11, R11, 0x1, -R22 ;  /* 0x000000010b0be824 */ /* 0x000fe200078e0a16 */
[----:B------:R-:W-:Y:S01]  /*1420*/  ISETP.GT.U32.AND P6, PT, R22, R9, PT ;  /* 0x000000091600720c */ /* 0x000fe20003fc4070 */
[----:B------:R-:W-:Y:S02]  /*1430*/  IMAD.MOV R10, RZ, RZ, -R10 ;  /* 0x000000ffff0a7224 */ /* 0x000fe400078e0a0a */
[----:B------:R-:W-:Y:S02]  /*1440*/  IMAD.MOV R18, RZ, RZ, -R14 ;  /* 0x000000ffff127224 */ /* 0x000fe400078e0a0e */
[----:B------:R-:W-:-:S04]  /*1450*/  IMAD.HI.U32 R15, R2, R25, RZ ;  /* 0x00000019020f7227 */ /* 0x000fc800078e00ff */
[----:B------:R-:W-:Y:S02]  /*1460*/  IMAD R14, R22, R10, R17 ;  /* 0x0000000a160e7224 */ /* 0x000fe400078e0211 */
[--C-:B------:R-:W-:Y:S01]  /*1470*/  @!P4 IMAD.IADD R12, R12, 0x1, -R22.reuse ;  /* 0x000000010c0cc824 */ /* 0x100fe200078e0a16 */
[C---:B------:R-:W-:Y:S01]  /*1480*/  ISETP.GT.U32.AND P4, PT, R22.reuse, R11, PT ;  /* 0x0000000b1600720c */ /* 0x040fe20003f84070 */
[----:B------:R-:W-:Y:S02]  /*1490*/  IMAD.MOV.U32 R10, RZ, RZ, R3 ;  /* 0x000000ffff0a7224 */ /* 0x000fe400078e0003 */
[----:B------:R-:W-:Y:S02]  /*14a0*/  IMAD.MOV R20, RZ, RZ, -R15 ;  /* 0x000000ffff147224 */ /* 0x000fe400078e0a0f */
[----:B------:R-:W-:Y:S02]  /*14b0*/  IMAD R15, R22, R18, R23 ;  /* 0x00000012160f7224 */ /* 0x000fe400078e0217 */
[----:B------:R-:W-:-:S02]  /*14c0*/  @!P5 IMAD.IADD R13, R13, 0x1, -R22 ;  /* 0x000000010d0dd824 */ /* 0x000fc400078e0a16 */
[----:B------:R-:W-:Y:S01]  /*14d0*/  @!P3 IMAD.MOV R8, RZ, RZ, -R8 ;  /* 0x000000ffff08b224 */ /* 0x000fe200078e0a08 */
[C---:B------:R-:W-:Y:S01]  /*14e0*/  ISETP.GT.U32.AND P3, PT, R22.reuse, R12, PT ;  /* 0x0000000c1600720c */ /* 0x040fe20003f64070 */
[----:B------:R-:W-:Y:S01]  /*14f0*/  @!P2 IMAD.MOV R10, RZ, RZ, -R10 ;  /* 0x000000ffff0aa224 */ /* 0x000fe200078e0a0a */
[----:B------:R-:W-:Y:S01]  /*1500*/  ISETP.GT.U32.AND P2, PT, R22, R14, PT ;  /* 0x0000000e1600720c */ /* 0x000fe20003f44070 */
[----:B------:R-:W-:Y:S01]  /*1510*/  IMAD.HI.U32 R16, R2, R27, RZ ;  /* 0x0000001b02107227 */ /* 0x000fe200078e00ff */
[----:B------:R-:W-:-:S03]  /*1520*/  ISETP.GT.U32.AND P5, PT, R22, R13, PT ;  /* 0x0000000d1600720c */ /* 0x000fc60003fa4070 */
[----:B------:R-:W-:-:S04]  /*1530*/  IMAD.HI.U32 R2, R2, R29, RZ ;  /* 0x0000001d02027227 */ /* 0x000fc800078e00ff */
[----:B------:R-:W-:Y:S01]  /*1540*/  @!P6 IMAD.IADD R9, R9, 0x1, -R22 ;  /* 0x000000010909e824 */ /* 0x000fe200078e0a16 */
[C---:B------:R-:W-:Y:S01]  /*1550*/  ISETP.GT.U32.AND P6, PT, R22.reuse, R15, PT ;  /* 0x0000000f1600720c */ /* 0x040fe20003fc4070 */
[----:B------:R-:W-:Y:S02]  /*1560*/  IMAD.MOV R2, RZ, RZ, -R2 ;  /* 0x000000ffff027224 */ /* 0x000fe400078e0a02 */
[----:B------:R-:W-:Y:S02]  /*1570*/  IMAD.MOV R24, RZ, RZ, -R16 ;  /* 0x000000ffff187224 */ /* 0x000fe400078e0a10 */
[C---:B------:R-:W-:Y:S02]  /*1580*/  IMAD R16, R22.reuse, R20, R25 ;  /* 0x0000001416107224 */ /* 0x040fe400078e0219 */
[----:B------:R-:W-:Y:S02]  /*1590*/  IMAD R18, R22, R2, R29 ;  /* 0x0000000216127224 */ /* 0x000fe400078e021d */
[----:B------:R-:W-:-:S02]  /*15a0*/  @!P4 IMAD.IADD R11, R11, 0x1, -R22 ;  /* 0x000000010b0bc824 */ /* 0x000fc400078e0a16 */
[--C-:B------:R-:W-:Y:S01]  /*15b0*/  @!P3 IMAD.IADD R12, R12, 0x1, -R22.reuse ;  /* 0x000000010c0cb824 */ /* 0x100fe200078e0a16 */
[----:B------:R-:W-:Y:S01]  /*15c0*/  ISETP.GT.U32.AND P4, PT, R22, R18, PT ;  /* 0x000000121600720c */ /* 0x000fe20003f84070 */
[--C-:B------:R-:W-:Y:S01]  /*15d0*/  @!P2 IMAD.IADD R14, R14, 0x1, -R22.reuse ;  /* 0x000000010e0ea824 */ /* 0x100fe200078e0a16 */
[C---:B------:R-:W-:Y:S01]  /*15e0*/  ISETP.GT.U32.AND P3, PT, R22.reuse, R16, PT ;  /* 0x000000101600720c */ /* 0x040fe20003f64070 */
[----:B------:R-:W-:Y:S02]  /*15f0*/  IMAD R17, R22, R24, R27 ;  /* 0x0000001816117224 */ /* 0x000fe400078e021b */
[--C-:B------:R-:W-:Y:S01]  /*1600*/  @!P5 IMAD.IADD R13, R13, 0x1, -R22.reuse ;  /* 0x000000010d0dd824 */ /* 0x100fe200078e0a16 */
[----:B------:R-:W-:Y:S01]  /*1610*/  ISETP.GE.AND P5, PT, R26, RZ, PT ;  /* 0x000000ff1a00720c */ /* 0x000fe20003fa6270 */
[--C-:B------:R-:W-:Y:S01]  /*1620*/  @!P6 IMAD.IADD R15, R15, 0x1, -R22.reuse ;  /* 0x000000010f0fe824 */ /* 0x100fe200078e0a16 */
[C---:B------:R-:W-:Y:S01]  /*1630*/  ISETP.GT.U32.AND P6, PT, R22.reuse, R14, PT ;  /* 0x0000000e1600720c */ /* 0x040fe20003fc4070 */
[----:B------:R-:W-:Y:S01]  /*1640*/  IMAD.U32 R2, RZ, RZ, UR12 ;  /* 0x0000000cff027e24 */ /* 0x000fe2000f8e00ff */
[----:B------:R-:W-:Y:S01]  /*1650*/  ISETP.GT.U32.AND P2, PT, R22, R17, PT ;  /* 0x000000111600720c */ /* 0x000fe20003f44070 */
[----:B------:R-:W-:Y:S01]  /*1660*/  IMAD.U32 R3, RZ, RZ, UR12 ;  /* 0x0000000cff037e24 */ /* 0x000fe2000f8e00ff */
[----:B------:R-:W-:Y:S01]  /*1670*/  CS2R R26, SRZ ;  /* 0x00000000001a7805 */ /* 0x000fe2000001ff00 */
[----:B------:R-:W-:Y:S01]  /*1680*/  @!P4 IMAD.IADD R18, R18, 0x1, -R22 ;  /* 0x000000011212c824 */ /* 0x000fe200078e0a16 */
[----:B------:R-:W-:Y:S01]  /*1690*/  SHF.R.U32.HI R113, RZ, 0x4, R2 ;  /* 0x00000004ff717819 */ /* 0x000fe20000011602 */
[----:B------:R-:W-:-:S02]  /*16a0*/  VIADD R2, R3, 0x2000 ;  /* 0x0000200003027836 */ /* 0x000fc40000000000 */
[----:B------:R-:W-:Y:S01]  /*16b0*/  @!P3 IMAD.IADD R16, R16, 0x1, -R22 ;  /* 0x000000011010b824 */ /* 0x000fe200078e0a16 */
[C---:B------:R-:W-:Y:S01]  /*16c0*/  ISETP.GT.U32.AND P3, PT, R22.reuse, R18, PT ;  /* 0x000000121600720c */ /* 0x040fe20003f64070 */
[----:B------:R-:W-:Y:S01]  /*16d0*/  @!P0 IMAD.MOV R9, RZ, RZ, -R9 ;  /* 0x000000ffff098224 */ /* 0x000fe200078e0a09 */
[----:B------:R-:W-:Y:S01]  /*16e0*/  SHF.R.U32.HI R2, RZ, 0x4, R2 ;  /* 0x00000004ff027819 */ /* 0x000fe20000011602 */
[----:B------:R-:W-:Y:S01]  /*16f0*/  @!P5 IMAD.MOV R11, RZ, RZ, -R11 ;  /* 0x000000ffff0bd224 */ /* 0x000fe200078e0a0b */
[----:B------:R-:W-:Y:S01]  /*1700*/  ISETP.GT.U32.AND P0, PT, R22, R15, PT ;  /* 0x0000000f1600720c */ /* 0x000fe20003f04070 */
[--C-:B------:R-:W-:Y:S01]  /*1710*/  @!P6 IMAD.IADD R14, R14, 0x1, -R22.reuse ;  /* 0x000000010e0ee824 */ /* 0x100fe200078e0a16 */
[----:B------:R-:W-:Y:S01]  /*1720*/  ISETP.GT.U32.AND P5, PT, R22, R16, PT ;  /* 0x000000101600720c */ /* 0x000fe20003fa4070 */
[--C-:B------:R-:W-:Y:S01]  /*1730*/  @!P2 IMAD.IADD R17, R17, 0x1, -R22.reuse ;  /* 0x000000011111a824 */ /* 0x100fe200078e0a16 */
[----:B------:R-:W-:Y:S01]  /*1740*/  ISETP.GE.AND P6, PT, R28, RZ, PT ;  /* 0x000000ff1c00720c */ /* 0x000fe20003fc6270 */
[----:B------:R-:W-:Y:S01]  /*1750*/  IMAD R19, R19, UR4, RZ ;  /* 0x0000000413137c24 */ /* 0x000fe2000f8e02ff */
[----:B------:R-:W-:Y:S01]  /*1760*/  SGXT.U32 R2, R2, 0xe ;  /* 0x0000000e0202781a */ /* 0x000fe20000000000 */
[----:B------:R-:W-:Y:S01]  /*1770*/  ULDC UR4, c[0x0][0x240] ;  /* 0x0000900000047ab9 */ /* 0x000fe20000000800 */
[----:B------:R-:W-:Y:S01]  /*1780*/  SGXT.U32 R113, R113, 0xe ;  /* 0x0000000e7171781a */ /* 0x000fe20000000000 */
[--C-:B------:R-:W-:Y:S01]  /*1790*/  @!P3 IMAD.IADD R18, R18, 0x1, -R22.reuse ;  /* 0x000000011212b824 */ /* 0x100fe200078e0a16 */
[----:B------:R-:W-:Y:S01]  /*17a0*/  ISETP.GT.U32.AND P2, PT, R22, R17, PT ;  /* 0x000000111600720c */ /* 0x000fe20003f44070 */
[----:B------:R-:W-:Y:S01]  /*17b0*/  IMAD R183, R153, 0x11, RZ ;  /* 0x0000001199b77824 */ /* 0x000fe200078e02ff */
[C---:B------:R-:W-:Y:S01]  /*17c0*/  R2UR UR6, R2.reuse ;  /* 0x00000000020672ca */ /* 0x040fe200000e0000 */
[--C-:B------:R-:W-:Y:S01]  /*17d0*/  @!P0 IMAD.IADD R15, R15, 0x1, -R22.reuse ;  /* 0x000000010f0f8824 */ /* 0x100fe200078e0a16 */
[----:B------:R-:W-:Y:S01]  /*17e0*/  R2UR UR10, R2 ;  /* 0x00000000020a72ca */ /* 0x000fe200000e0000 */
[----:B------:R-:W-:Y:S01]  /*17f0*/  IMAD.MOV.U32 R2, RZ, RZ, RZ ;  /* 0x000000ffff027224 */ /* 0x000fe200078e00ff */
[----:B------:R-:W-:Y:S01]  /*1800*/  IADD3 R3, P4, R113, 0x80, RZ ;  /* 0x0000008071037810 */ /* 0x000fe20007f9e0ff */
[----:B------:R-:W-:Y:S01]  /*1810*/  @!P5 IMAD.IADD R16, R16, 0x1, -R22 ;  /* 0x000000011010d824 */ /* 0x000fe200078e0a16 */
[----:B------:R-:W-:Y:S01]  /*1820*/  ISETP.GE.AND P0, PT, R30, RZ, PT ;  /* 0x000000ff1e00720c */ /* 0x000fe20003f06270 */
[----:B------:R-:W-:Y:S01]  /*1830*/  @!P6 IMAD.MOV R12, RZ, RZ, -R12 ;  /* 0x000000ffff0ce224 */ /* 0x000fe200078e0a0c */
[----:B------:R-:W-:Y:S01]  /*1840*/  R2UR UR8, R3 ;  /* 0x00000000030872ca */ /* 0x000fe200000e0000 */
[----:B------:R-:W-:Y:S01]  /*1850*/  IMAD.MOV.U32 R3, RZ, RZ, RZ ;  /* 0x000000ffff037224 */ /* 0x000fe200078e00ff */
[----:B------:R-:W-:Y:S01]  /*1860*/  IADD3.X R2, R2, 0x40000040, RZ, P4, !PT ;  /* 0x4000004002027810 */ /* 0x000fe200027fe4ff */
[----:B------:R-:W-:Y:S01]  /*1870*/  @!P2 IMAD.IADD R17, R17, 0x1, -R22 ;  /* 0x000000011111a824 */ /* 0x000fe200078e0a16 */
[----:B------:R-:W-:Y:S01]  /*1880*/  ISETP.GE.AND P3, PT, R31, RZ, PT ;  /* 0x000000ff1f00720c */ /* 0x000fe20003f66270 */
[----:B------:R-:W-:Y:S01]  /*1890*/  @!P1 IMAD.MOV R18, RZ, RZ, -R18 ;  /* 0x000000ffff129224 */ /* 0x000fe200078e0a12 */
[----:B------:R-:W-:Y:S01]  /*18a0*/  ISETP.GE.AND P5, PT, R32, RZ, PT ;  /* 0x000000ff2000720c */ /* 0x000fe20003fa6270 */
[----:B------:R-:W-:Y:S01]  /*18b0*/  IMAD.SHL.U32 R181, R153, 0x10, RZ ;  /* 0x0000001099b57824 */ /* 0x000fe200078e00ff */
[----:B------:R-:W-:Y:S01]  /*18c0*/  ISETP.GE.AND P6, PT, R33, RZ, PT ;  /* 0x000000ff2100720c */ /* 0x000fe20003fc6270 */
[----:B------:R-:W-:Y:S01]  /*18d0*/  IMAD R179, R153, 0xf, RZ ;  /* 0x0000000f99b37824 */ /* 0x000fe200078e02ff */
[----:B------:R-:W-:Y:S01]  /*18e0*/  ISETP.GE.AND P4, PT, R34, RZ, PT ;  /* 0x000000ff2200720c */ /* 0x000fe20003f86270 */
[----:B------:R-:W-:Y:S01]  /*18f0*/  @!P0 IMAD.MOV R13, RZ, RZ, -R13 ;  /* 0x000000ffff0d8224 */ /* 0x000fe200078e0a0d */
[----:B------:R-:W-:Y:S01]  /*1900*/  R2UR UR11, R3 ;  /* 0x00000000030b72ca */ /* 0x000fe200000e0000 */
[----:B------:R-:W-:Y:S01]  /*1910*/  IMAD R177, R153, 0xe, RZ ;  /* 0x0000000e99b17824 */ /* 0x000fe200078e02ff */
[----:B------:R-:W-:Y:S01]  /*1920*/  ISETP.NE.AND P2, PT, R21, RZ, PT ;  /* 0x000000ff1500720c */ /* 0x000fe20003f45270 */
[----:B------:R-:W-:Y:S01]  /*1930*/  IMAD R175, R153, 0xd, RZ ;  /* 0x0000000d99af7824 */ /* 0x000fe200078e02ff */
[----:B------:R-:W-:Y:S01]  /*1940*/  LOP3.LUT R3, RZ, R21, RZ, 0x33, !PT ;  /* 0x00000015ff037212 */ /* 0x000fe200078e33ff */
[----:B------:R-:W-:Y:S01]  /*1950*/  @!P3 IMAD.MOV R14, RZ, RZ, -R14 ;  /* 0x000000ffff0eb224 */ /* 0x000fe200078e0a0e */
[----:B------:R-:W-:Y:S01]  /*1960*/  R2UR UR9, R2 ;  /* 0x00000000020972ca */ /* 0x000fe200000e0000 */
[----:B------:R-:W-:Y:S01]  /*1970*/  @!P5 IMAD.MOV R15, RZ, RZ, -R15 ;  /* 0x000000ffff0fd224 */ /* 0x000fe200078e0a0f */
[----:B------:R-:W-:Y:S01]  /*1980*/  SEL R0, R3, R0, !P2 ;  /* 0x0000000003007207 */ /* 0x000fe20005000000 */
[----:B------:R-:W-:Y:S01]  /*1990*/  @!P6 IMAD.MOV R16, RZ, RZ, -R16 ;  /* 0x000000ffff10e224 */ /* 0x000fe200078e0a10 */
[----:B------:R-:W-:Y:S01]  /*19a0*/  LEA R2, P0, R19, UR16, 0x1 ;  /* 0x0000001013027c11 */ /* 0x000fe2000f8008ff */
[----:B------:R-:W-:Y:S01]  /*19b0*/  @!P4 IMAD.MOV R17, RZ, RZ, -R17 ;  /* 0x000000ffff11c224 */ /* 0x000fe200078e0a11 */
[----:B------:R-:W-:Y:S01]  /*19c0*/  SEL R4, R3, R4, !P2 ;  /* 0x0000000403047207 */ /* 0x000fe20005000000 */
[----:B------:R-:W-:Y:S01]  /*19d0*/  IMAD R0, R0, UR4, RZ ;  /* 0x0000000400007c24 */ /* 0x000fe2000f8e02ff */
[----:B------:R-:W-:Y:S01]  /*19e0*/  LEA.HI.X.SX32 R187, R19, UR17, 0x1, P0 ;  /* 0x0000001113bb7c11 */ /* 0x000fe200080f0eff */
[----:B------:R-:W-:Y:S01]  /*19f0*/  ULDC.64 UR16, c[0x0][0x218] ;  /* 0x0000860000107ab9 */ /* 0x000fe20000000a00 */
[C---:B------:R-:W-:Y:S01]  /*1a00*/  SEL R5, R3.reuse, R5, !P2 ;  /* 0x0000000503057207 */ /* 0x040fe20005000000 */
[----:B------:R-:W-:Y:S01]  /*1a10*/  IMAD R4, R4, UR4, RZ ;  /* 0x0000000404047c24 */ /* 0x000fe2000f8e02ff */
[----:B------:R-:W-:Y:S01]  /*1a20*/  SEL R6, R3, R6, !P2 ;  /* 0x0000000603067207 */ /* 0x000fe20005000000 */
[----:B------:R-:W-:Y:S01]  /*1a30*/  IMAD R173, R153, 0xc, RZ ;  /* 0x0000000c99ad7824 */ /* 0x000fe200078e02ff */
[----:B------:R-:W-:Y:S01]  /*1a40*/  SEL R7, R3, R7, !P2 ;  /* 0x0000000703077207 */ /* 0x000fe20005000000 */
[----:B------:R-:W-:Y:S01]  /*1a50*/  IMAD R5, R5, UR4, RZ ;  /* 0x0000000405057c24 */ /* 0x000fe2000f8e02ff */
[C---:B------:R-:W-:Y:S01]  /*1a60*/  SEL R8, R3.reuse, R8, !P2 ;  /* 0x0000000803087207 */ /* 0x040fe20005000000 */
[----:B------:R-:W-:Y:S01]  /*1a70*/  IMAD R6, R6, UR4, RZ ;  /* 0x0000000406067c24 */ /* 0x000fe2000f8e02ff */
[----:B------:R-:W-:Y:S01]  /*1a80*/  SEL R10, R3, R10, !P2 ;  /* 0x0000000a030a7207 */ /* 0x000fe20005000000 */
[----:B------:R-:W-:Y:S01]  /*1a90*/  IMAD R7, R7, UR4, RZ ;  /* 0x0000000407077c24 */ /* 0x000fe2000f8e02ff */
[C---:B------:R-:W-:Y:S01]  /*1aa0*/  SEL R9, R3.reuse, R9, !P2 ;  /* 0x0000000903097207 */ /* 0x040fe20005000000 */
[----:B------:R-:W-:Y:S01]  /*1ab0*/  IMAD R8, R8, UR4, RZ ;  /* 0x0000000408087c24 */ /* 0x000fe2000f8e02ff */
[C---:B------:R-:W-:Y:S01]  /*1ac0*/  SEL R11, R3.reuse, R11, !P2 ;  /* 0x0000000b030b7207 */ /* 0x040fe20005000000 */
[----:B------:R-:W-:Y:S01]  /*1ad0*/  IMAD R10, R10, UR4, RZ ;  /* 0x000000040a0a7c24 */ /* 0x000fe2000f8e02ff */
[----:B------:R-:W-:Y:S01]  /*1ae0*/  SEL R12, R3, R12, !P2 ;  /* 0x0000000c030c7207 */ /* 0x000fe20005000000 */
[----:B------:R-:W-:Y:S01]  /*1af0*/  IMAD R9, R9, UR4, RZ ;  /* 0x0000000409097c24 */ /* 0x000fe2000f8e02ff */
        /* <DEDUP_REMOVED lines=8> */
[----:B------:R-:W-:Y:S01]  /*1b80*/  SEL R17, R3, R17, !P2 ;  /* 0x0000001103117207 */ /* 0x000fe20005000000 */
[----:B------:R-:W-:Y:S01]  /*1b90*/  IMAD R15, R15, UR4, RZ ;  /* 0x000000040f0f7c24 */ /* 0x000fe2000f8e02ff */
[----:B------:R-:W-:Y:S01]  /*1ba0*/  SEL R3, R3, R18, !P2 ;  /* 0x0000001203037207 */ /* 0x000fe20005000000 */
[----:B------:R-:W-:Y:S01]  /*1bb0*/  IMAD R23, R16, UR4, RZ ;  /* 0x0000000410177c24 */ /* 0x000fe2000f8e02ff */
[----:B------:R-:W-:Y:S01]  /*1bc0*/  LEA R104, P2, R0, UR16, 0x1 ;  /* 0x0000001000687c11 */ /* 0x000fe2000f8408ff */
[----:B------:R-:W-:Y:S01]  /*1bd0*/  IMAD R24, R17, UR4, RZ ;  /* 0x0000000411187c24 */ /* 0x000fe2000f8e02ff */
[----:B------:R-:W-:Y:S01]  /*1be0*/  LEA R94, P1, R4, UR16, 0x1 ;  /* 0x00000010045e7c11 */ /* 0x000fe2000f8208ff */
[----:B------:R-:W-:Y:S01]  /*1bf0*/  IMAD R3, R3, UR4, RZ ;  /* 0x0000000403037c24 */ /* 0x000fe2000f8e02ff */
[----:B------:R-:W-:Y:S01]  /*1c00*/  LEA.HI.X.SX32 R105, R0, UR17, 0x1, P2 ;  /* 0x0000001100697c11 */ /* 0x000fe200090f0eff */
[----:B------:R-:W-:Y:S01]  /*1c10*/  IMAD R171, R153, 0xb, RZ ;  /* 0x0000000b99ab7824 */ /* 0x000fe200078e02ff */
[----:B------:R-:W0:Y:S01]  /*1c20*/  LDC R0, c[0x0][0x23c] ;  /* 0x00008f00ff007b82 */ /* 0x000e220000000800 */
[----:B------:R-:W-:Y:S01]  /*1c30*/  LEA R100, P6, R7, UR16, 0x1 ;  /* 0x0000001007647c11 */ /* 0x000fe2000f8c08ff */
[C---:B------:R-:W-:Y:S01]  /*1c40*/  IMAD R169, R153.reuse, 0xa, RZ ;  /* 0x0000000a99a97824 */ /* 0x040fe200078e02ff */
[----:B------:R-:W-:Y:S01]  /*1c50*/  LEA R92, P5, R8, UR16, 0x1 ;  /* 0x00000010085c7c11 */ /* 0x000fe2000f8a08ff */
[----:B------:R-:W-:Y:S01]  /*1c60*/  IMAD R167, R153, 0x9, RZ ;  /* 0x0000000999a77824 */ /* 0x000fe200078e02ff */
[----:B------:R-:W-:Y:S01]  /*1c70*/  LEA R98, P2, R9, UR16, 0x1 ;  /* 0x0000001009627c11 */ /* 0x000fe2000f8408ff */
[C---:B------:R-:W-:Y:S01]  /*1c80*/  IMAD.SHL.U32 R165, R153.reuse, 0x8, RZ ;  /* 0x0000000899a57824 */ /* 0x040fe200078e00ff */
[----:B------:R-:W-:Y:S01]  /*1c90*/  LEA.HI.X.SX32 R95, R4, UR17, 0x1, P1 ;  /* 0x00000011045f7c11 */ /* 0x000fe200088f0eff */
[----:B------:R-:W-:Y:S01]  /*1ca0*/  IMAD R163, R153, 0x7, RZ ;  /* 0x0000000799a37824 */ /* 0x000fe200078e02ff */
[----:B------:R-:W-:Y:S01]  /*1cb0*/  LEA.HI.X.SX32 R101, R7, UR17, 0x1, P6 ;  /* 0x0000001107657c11 */ /* 0x000fe2000b0f0eff */
[----:B------:R-:W-:Y:S01]  /*1cc0*/  IMAD R161, R153, 0x6, RZ ;  /* 0x0000000699a17824 */ /* 0x000fe200078e02ff */
[----:B------:R-:W-:Y:S01]  /*1cd0*/  LEA R106, P0, R5, UR16, 0x1 ;  /* 0x00000010056a7c11 */ /* 0x000fe2000f8008ff */
[C---:B------:R-:W-:Y:S01]  /*1ce0*/  IMAD R159, R153.reuse, 0x5, RZ ;  /* 0x00000005999f7824 */ /* 0x040fe200078e02ff */
[----:B------:R-:W-:Y:S01]  /*1cf0*/  LEA R90, P4, R6, UR16, 0x1 ;  /* 0x00000010065a7c11 */ /* 0x000fe2000f8808ff */
[C---:B------:R-:W-:Y:S01]  /*1d00*/  IMAD.SHL.U32 R157, R153.reuse, 0x4, RZ ;  /* 0x00000004999d7824 */ /* 0x040fe200078e00ff */
[----:B------:R-:W-:Y:S01]  /*1d10*/  LEA R212, P3, R10, UR16, 0x1 ;  /* 0x000000100ad47c11 */ /* 0x000fe2000f8608ff */
[----:B------:R-:W-:Y:S01]  /*1d20*/  IMAD R155, R153, 0x3, RZ ;  /* 0x00000003999b7824 */ /* 0x000fe200078e02ff */
[----:B------:R-:W-:-:S02]  /*1d30*/  LEA R102, P1, R11, UR16, 0x1 ;  /* 0x000000100b667c11 */ /* 0x000fc4000f8208ff */
[----:B------:R-:W-:Y:S02]  /*1d40*/  CS2R R28, SRZ ;  /* 0x00000000001c7805 */ /* 0x000fe4000001ff00 */
[----:B------:R-:W-:Y:S02]  /*1d50*/  LEA R16, P6, R21, UR16, 0x1 ;  /* 0x0000001015107c11 */ /* 0x000fe4000f8c08ff */
[----:B------:R-:W-:Y:S02]  /*1d60*/  CS2R R30, SRZ ;  /* 0x00000000001e7805 */ /* 0x000fe4000001ff00 */
[----:B------:R-:W-:Y:S02]  /*1d70*/  LEA.HI.X.SX32 R93, R8, UR17, 0x1, P5 ;  /* 0x00000011085d7c11 */ /* 0x000fe4000a8f0eff */
[----:B------:R-:W-:Y:S02]  /*1d80*/  CS2R R32, SRZ ;  /* 0x0000000000207805 */ /* 0x000fe4000001ff00 */
[----:B------:R-:W-:-:S02]  /*1d90*/  LEA R20, P5, R15, UR16, 0x1 ;  /* 0x000000100f147c11 */ /* 0x000fc4000f8a08ff */
[----:B------:R-:W-:Y:S02]  /*1da0*/  CS2R R34, SRZ ;  /* 0x0000000000227805 */ /* 0x000fe4000001ff00 */
[----:B------:R-:W-:Y:S01]  /*1db0*/  LEA.HI.X.SX32 R99, R9, UR17, 0x1, P2 ;  /* 0x0000001109637c11 */ /* 0x000fe200090f0eff */
[----:B0-----:R-:W-:Y:S01]  /*1dc0*/  IMAD.SHL.U32 R145, R0, 0x20, RZ ;  /* 0x0000002000917824 */ /* 0x001fe200078e00ff */
[----:B------:R-:W-:Y:S01]  /*1dd0*/  LEA R14, P2, R24, UR16, 0x1 ;  /* 0x00000010180e7c11 */ /* 0x000fe2000f8408ff */
[----:B------:R-:W-:Y:S01]  /*1de0*/  IMAD R117, R147, R0, RZ ;  /* 0x0000000093757224 */ /* 0x000fe200078e02ff */
[----:B------:R-:W-:Y:S01]  /*1df0*/  LEA.HI.X.SX32 R107, R5, UR17, 0x1, P0 ;  /* 0x00000011056b7c11 */ /* 0x000fe200080f0eff */
[----:B------:R-:W-:Y:S01]  /*1e00*/  IMAD.SHL.U32 R153, R153, 0x2, RZ ;  /* 0x0000000299997824 */ /* 0x000fe200078e00ff */
[----:B------:R-:W-:Y:S01]  /*1e10*/  LEA.HI.X.SX32 R91, R6, UR17, 0x1, P4 ;  /* 0x00000011065b7c11 */ /* 0x000fe2000a0f0eff */
[----:B------:R-:W-:Y:S01]  /*1e20*/  UMOV UR4, 0xfffffffe ;  /* 0xfffffffe00047882 */ /* 0x000fe20000000000 */
[----:B------:R-:W-:Y:S01]  /*1e30*/  LEA.HI.X.SX32 R213, R10, UR17, 0x1, P3 ;  /* 0x000000110ad57c11 */ /* 0x000fe200098f0eff */
[----:B------:R-:W-:Y:S01]  /*1e40*/  IMAD.U32 R114, RZ, RZ, UR7 ;  /* 0x00000007ff727e24 */ /* 0x000fe2000f8e00ff */
[----:B------:R-:W-:Y:S01]  /*1e50*/  LEA.HI.X.SX32 R103, R11, UR17, 0x1, P1 ;  /* 0x000000110b677c11 */ /* 0x000fe200088f0eff */
[----:B------:R-:W-:Y:S01]  /*1e60*/  UIADD3.64 UR10, UR10, -UR4, URZ ;  /* 0x800000040a0a7297 */ /* 0x000fe2000fffe03f */
[----:B------:R-:W-:Y:S01]  /*1e70*/  LEA.HI.X.SX32 R17, R21, UR17, 0x1, P6 ;  /* 0x0000001115117c11 */ /* 0x000fe2000b0f0eff */
[----:B------:R-:W-:Y:S01]  /*1e80*/  UIADD3.64 UR20, UR8, 0x100, URZ ;  /* 0x0000010008147897 */ /* 0x000fe2000fffe03f */
[----:B------:R-:W-:Y:S01]  /*1e90*/  LEA R96, P0, R12, UR16, 0x1 ;  /* 0x000000100c607c11 */ /* 0x000fe2000f8008ff */
[----:B------:R-:W-:Y:S01]  /*1ea0*/  UMOV UR7, 0x80000020 ;  /* 0x8000002000077882 */ /* 0x000fe20000000000 */
[----:B------:R-:W-:-:S02]  /*1eb0*/  LEA R18, P4, R13, UR16, 0x1 ;  /* 0x000000100d127c11 */ /* 0x000fc4000f8808ff */
[----:B------:R-:W-:Y:S02]  /*1ec0*/  LEA R22, P3, R23, UR16, 0x1 ;  /* 0x0000001017167c11 */ /* 0x000fe4000f8608ff */
[----:B------:R-:W-:Y:S02]  /*1ed0*/  LEA R88, P1, R3, UR16, 0x1 ;  /* 0x0000001003587c11 */ /* 0x000fe4000f8208ff */
[----:B------:R-:W-:Y:S02]  /*1ee0*/  LEA.HI.X.SX32 R21, R15, UR17, 0x1, P5 ;  /* 0x000000110f157c11 */ /* 0x000fe4000a8f0eff */
[----:B------:R-:W-:Y:S02]  /*1ef0*/  LEA.HI.X.SX32 R15, R24, UR17, 0x1, P2 ;  /* 0x00000011180f7c11 */ /* 0x000fe400090f0eff */
[----:B------:R-:W-:Y:S02]  /*1f00*/  CS2R R24, SRZ ;  /* 0x0000000000187805 */ /* 0x000fe4000001ff00 */
[----:B------:R-:W-:-:S02]  /*1f10*/  LEA.HI.X.SX32 R97, R12, UR17, 0x1, P0 ;  /* 0x000000110c617c11 */ /* 0x000fc400080f0eff */
[----:B------:R-:W-:Y:S02]  /*1f20*/  LEA.HI.X.SX32 R19, R13, UR17, 0x1, P4 ;  /* 0x000000110d137c11 */ /* 0x000fe4000a0f0eff */
[----:B------:R-:W-:Y:S02]  /*1f30*/  LEA.HI.X.SX32 R23, R23, UR17, 0x1, P3 ;  /* 0x0000001117177c11 */ /* 0x000fe400098f0eff */
[----:B------:R-:W-:Y:S01]  /*1f40*/  LEA.HI.X.SX32 R89, R3, UR17, 0x1, P1 ;  /* 0x0000001103597c11 */ /* 0x000fe200088f0eff */
[----:B------:R-:W-:-:S12]  /*1f50*/  UIADD3.64 UR16, UR8, 0x80, URZ ;  /* 0x0000008008107897 */ /* 0x000fd8000fffe03f */
.L_x_1:
[C---:B------:R-:W-:Y:S01]  /*1f60*/  ISETP.GT.AND P0, PT, R114.reuse, 0x2, PT ;  /* 0x000000027200780c */ /* 0x040fe20003f04270 */
[----:B------:R-:W-:Y:S01]  /*1f70*/  IMAD.MOV.U32 R3, RZ, RZ, R187 ;  /* 0x000000ffff037224 */ /* 0x000fe200078e00bb */
[----:B------:R-:W-:Y:S01]  /*1f80*/  PRMT R191, RZ, 0x7610, R191 ;  /* 0x00007610ffbf7816 */ /* 0x000fe200000000bf */
[----:B------:R-:W0:Y:S01]  /*1f90*/  LDC R235, c[0x0][0x238] ;  /* 0x00008e00ffeb7b82 */ /* 0x000e220000000800 */
[C---:B------:R-:W-:Y:S01]  /*1fa0*/  ISETP.GT.AND P1, PT, R114.reuse, 0x3, PT ;  /* 0x000000037200780c */ /* 0x040fe20003f24270 */
[--C-:B------:R-:W-:Y:S01]  /*1fb0*/  IMAD.WIDE R4, R153, 0x2, R2.reuse ;  /* 0x0000000299047825 */ /* 0x100fe200078e0202 */
[C---:B------:R-:W-:Y:S02]  /*1fc0*/  ISETP.GT.AND P2, PT, R114.reuse, 0x6, PT ;  /* 0x000000067200780c */ /* 0x040fe40003f44270 */
[C---:B------:R-:W-:Y:S01]  /*1fd0*/  ISETP.GT.AND P3, PT, R114.reuse, 0x7, PT ;  /* 0x000000077200780c */ /* 0x040fe20003f64270 */
[----:B------:R-:W-:Y:S01]  /*1fe0*/  IMAD.WIDE R6, R155, 0x2, R2 ;  /* 0x000000029b067825 */ /* 0x000fe200078e0202 */
[----:B------:R-:W-:-:S02]  /*1ff0*/  ISETP.GT.AND P4, PT, R114, 0x8, PT ;  /* 0x000000087200780c */ /* 0x000fc40003f84270 */
[----:B------:R-:W-:Y:S01]  /*2000*/  PRMT R201, RZ, 0x7610, R201 ;  /* 0x00007610ffc97816 */ /* 0x000fe200000000c9 */
[----:B------:R1:W2:Y:S01]  /*2010*/  @P0 LDG.E.U16 R191, desc[UR14][R4.64] ;  /* 0x0000000e04bf0981 */ /* 0x0002a2000c1e1500 */
[C---:B------:R-:W-:Y:S01]  /*2020*/  ISETP.GT.AND P0, PT, R114.reuse, 0x4, PT ;  /* 0x000000047200780c */ /* 0x040fe20003f04270 */
[----:B------:R-:W-:Y:S01]  /*2030*/  IMAD.WIDE R8, R161, 0x2, R2 ;  /* 0x00000002a1087825 */ /* 0x000fe200078e0202 */
[----:B------:R-:W-:Y:S02]  /*2040*/  PRMT R211, RZ, 0x7610, R211 ;  /* 0x00007610ffd37816 */ /* 0x000fe400000000d3 */
[----:B------:R3:W4:Y:S01]  /*2050*/  @P1 LDG.E.U16 R201, desc[UR14][R6.64] ;  /* 0x0000000e06c91981 */ /* 0x000722000c1e1500 */
[----:B------:R-:W-:Y:S01]  /*2060*/  PRMT R134, RZ, 0x7610, R134 ;  /* 0x00007610ff867816 */ /* 0x000fe20000000086 */
[----:B------:R-:W-:Y:S01]  /*2070*/  IMAD.WIDE R10, R163, 0x2, R2 ;  /* 0x00000002a30a7825 */ /* 0x000fe200078e0202 */
[----:B------:R-:W-:Y:S02]  /*2080*/  PRMT R199, RZ, 0x7610, R199 ;  /* 0x00007610ffc77816 */ /* 0x000fe400000000c7 */
[----:B------:R-:W-:Y:S01]  /*2090*/  PRMT R187, RZ, 0x7610, R187 ;  /* 0x00007610ffbb7816 */ /* 0x000fe200000000bb */
[----:B-1----:R-:W-:Y:S01]  /*20a0*/  IMAD.WIDE R4, R157, 0x2, R2 ;  /* 0x000000029d047825 */ /* 0x002fe200078e0202 */
[C---:B------:R-:W-:Y:S01]  /*20b0*/  ISETP.GT.AND P1, PT, R114.reuse, 0x5, PT ;  /* 0x000000057200780c */ /* 0x040fe20003f24270 */
[----:B------:R-:W5:Y:S01]  /*20c0*/  @P2 LDG.E.U16 R134, desc[UR14][R8.64] ;  /* 0x0000000e08862981 */ /* 0x000f62000c1e1500 */
[----:B------:R-:W-:Y:S01]  /*20d0*/  PRMT R205, RZ, 0x7610, R205 ;  /* 0x00007610ffcd7816 */ /* 0x000fe200000000cd */
[--C-:B------:R-:W-:Y:S01]  /*20e0*/  IMAD.WIDE R12, R165, 0x2, R2.reuse ;  /* 0x00000002a50c7825 */ /* 0x100fe200078e0202 */
[C---:B------:R-:W-:Y:S01]  /*20f0*/  ISETP.GT.AND P2, PT, R114.reuse, 0xb, PT ;  /* 0x0000000b7200780c */ /* 0x040fe20003f44270 */
[----:B------:R1:W5:Y:S01]  /*2100*/  @P0 LDG.E.U16 R211, desc[UR14][R4.64] ;  /* 0x0000000e04d30981 */ /* 0x000362000c1e1500 */
[----:B------:R-:W-:Y:S01]  /*2110*/  ISETP.GT.AND P0, PT, R114, 0x9, PT ;  /* 0x000000097200780c */ /* 0x000fe20003f04270 */
[----:B---3--:R-:W-:-:S02]  /*2120*/  IMAD.WIDE R6, R159, 0x2, R2 ;  /* 0x000000029f067825 */ /* 0x008fc400078e0202 */
[----:B------:R3:W5:Y:S01]  /*2130*/  @P3 LDG.E.U16 R199, desc[UR14][R10.64] ;  /* 0x0000000e0ac73981 */ /* 0x000762000c1e1500 */
[----:B------:R-:W-:-:S03]  /*2140*/  ISETP.GT.AND P3, PT, R114, 0xc, PT ;  /* 0x0000000c7200780c */ /* 0x000fc60003f64270 */
[----:B------:R0:W2:Y:S01]  /*2150*/  @P4 LDG.E.U16 R187, desc[UR14][R12.64] ;  /* 0x0000000e0cbb4981 */ /* 0x0000a2000c1e1500 */
[C---:B------:R-:W-:Y:S01]  /*2160*/  ISETP.GT.AND P4, PT, R114.reuse, 0xd, PT ;  /* 0x0000000d7200780c */ /* 0x040fe20003f84270 */
[----:B-1----:R-:W-:Y:S01]  /*2170*/  IMAD.WIDE R4, R167, 0x2, R2 ;  /* 0x00000002a7047825 */ /* 0x002fe200078e0202 */
[----:B------:R-:W-:Y:S01]  /*2180*/  PRMT R116, RZ, 0x7610, R116 ;  /* 0x00007610ff747816 */ /* 0x000fe20000000074 */
[----:B------:R1:W5:Y:S01]  /*2190*/  @P1 LDG.E.U16 R205, desc[UR14][R6.64] ;  /* 0x0000000e06cd1981 */ /* 0x000362000c1e1500 */
[----:B------:R-:W-:Y:S01]  /*21a0*/  PRMT R207, RZ, 0x7610, R207 ;  /* 0x00007610ffcf7816 */ /* 0x000fe200000000cf */
[----:B------:R-:W-:Y:S01]  /*21b0*/  IMAD.WIDE R8, R171, 0x2, R2 ;  /* 0x00000002ab087825 */ /* 0x000fe200078e0202 */
[----:B------:R-:W-:Y:S02]  /*21c0*/  PRMT R209, RZ, 0x7610, R209 ;  /* 0x00007610ffd17816 */ /* 0x000fe400000000d1 */
[----:B------:R-:W-:Y:S01]  /*21d0*/  PRMT R203, RZ, 0x7610, R203 ;  /* 0x00007610ffcb7816 */ /* 0x000fe200000000cb */
[--C-:B---3--:R-:W-:Y:S01]  /*21e0*/  IMAD.WIDE R10, R173, 0x2, R2.reuse ;  /* 0x00000002ad0a7825 */ /* 0x108fe200078e0202 */
[C---:B------:R-:W-:Y:S01]  /*21f0*/  ISETP.GT.AND P1, PT, R114.reuse, 0xa, PT ;  /* 0x0000000a7200780c */ /* 0x040fe20003f24270 */
[----:B------:R3:W4:Y:S02]  /*2200*/  @P0 LDG.E.U16 R116, desc[UR14][R4.64] ;  /* 0x0000000e04740981 */ /* 0x000724000c1e1500 */
[----:B0-----:R-:W-:Y:S01]  /*2210*/  IMAD.WIDE R12, R175, 0x2, R2 ;  /* 0x00000002af0c7825 */ /* 0x001fe200078e0202 */
[C---:B------:R-:W-:Y:S01]  /*2220*/  ISETP.GT.AND P0, PT, R114.reuse, 0xe, PT ;  /* 0x0000000e7200780c */ /* 0x040fe20003f04270 */
[----:B------:R0:W5:Y:S01]  /*2230*/  @P2 LDG.E.U16 R207, desc[UR14][R8.64] ;  /* 0x0000000e08cf2981 */ /* 0x000162000c1e1500 */
[----:B------:R-:W-:-:S03]  /*2240*/  ISETP.GT.AND P2, PT, R114, 0x10, PT ;  /* 0x000000107200780c */ /* 0x000fc60003f44270 */
[----:B------:R0:W5:Y:S01]  /*2250*/  @P3 LDG.E.U16 R209, desc[UR14][R10.64] ;  /* 0x0000000e0ad13981 */ /* 0x000162000c1e1500 */
[----:B------:R-:W-:-:S03]  /*2260*/  ISETP.GT.AND P3, PT, R114, 0x11, PT ;  /* 0x000000117200780c */ /* 0x000fc60003f64270 */
[----:B------:R0:W5:Y:S01]  /*2270*/  @P4 LDG.E.U16 R203, desc[UR14][R12.64] ;  /* 0x0000000e0ccb4981 */ /* 0x000162000c1e1500 */
[C---:B------:R-:W-:Y:S01]  /*2280*/  ISETP.GT.AND P4, PT, R114.reuse, 0x12, PT ;  /* 0x000000127200780c */ /* 0x040fe20003f84270 */
[----:B-1----:R-:W-:Y:S01]  /*2290*/  IMAD.WIDE R6, R169, 0x2, R2 ;  /* 0x00000002a9067825 */ /* 0x002fe200078e0202 */
[----:B------:R-:W-:Y:S02]  /*22a0*/  PRMT R193, RZ, 0x7610, R193 ;  /* 0x00007610ffc17816 */ /* 0x000fe400000000c1 */
[----:B------:R-:W-:Y:S01]  /*22b0*/  PRMT R0, RZ, 0x7610, R0 ;  /* 0x00007610ff007816 */ /* 0x000fe20000000000 */
[----:B---3--:R-:W-:Y:S01]  /*22c0*/  IMAD.WIDE R4, R177, 0x2, R2 ;  /* 0x00000002b1047825 */ /* 0x008fe200078e0202 */
[----:B------:R-:W-:Y:S02]  /*22d0*/  PRMT R189, RZ, 0x7610, R189 ;  /* 0x00007610ffbd7816 */ /* 0x000fe400000000bd */
[----:B------:R1:W3:Y:S01]  /*22e0*/  @P1 LDG.E.U16 R193, desc[UR14][R6.64] ;  /* 0x0000000e06c11981 */ /* 0x0002e2000c1e1500 */
[----:B------:R-:W-:Y:S01]  /*22f0*/  PRMT R132, RZ, 0x7610, R132 ;  /* 0x00007610ff847816 */ /* 0x000fe20000000084 */
[----:B0-----:R-:W-:Y:S01]  /*2300*/  IMAD.WIDE R8, R181, 0x2, R2 ;  /* 0x00000002b5087825 */ /* 0x001fe200078e0202 */
[----:B------:R-:W-:Y:S01]  /*2310*/  PRMT R195, RZ, 0x7610, R195 ;  /* 0x00007610ffc37816 */ /* 0x000fe200000000c3 */
[----:B------:R0:W5:Y:S01]  /*2320*/  @P0 LDG.E.U16 R0, desc[UR14][R4.64] ;  /* 0x0000000e04000981 */ /* 0x000162000c1e1500 */
[----:B------:R-:W-:Y:S01]  /*2330*/  ISETP.GT.AND P1, PT, R114, 0xf, PT ;  /* 0x0000000f7200780c */ /* 0x000fe20003f24270 */
[----:B------:R-:W-:-:S04]  /*2340*/  IMAD.WIDE R10, R183, 0x2, R2 ;  /* 0x00000002b70a7825 */ /* 0x000fc800078e0202 */
[----:B------:R-:W-:Y:S01]  /*2350*/  IMAD.WIDE R12, R185, 0x2, R2 ;  /* 0x00000002b90c7825 */ /* 0x000fe200078e0202 */
[----:B------:R0:W4:Y:S01]  /*2360*/  @P2 LDG.E.U16 R189, desc[UR14][R8.64] ;  /* 0x0000000e08bd2981 */ /* 0x000122000c1e1500 */
[C---:B------:R-:W-:Y:S02]  /*2370*/  ISETP.GT.AND P0, PT, R114.reuse, 0x13, PT ;  /* 0x000000137200780c */ /* 0x040fe40003f04270 */
[C---:B------:R-:W-:Y:S01]  /*2380*/  ISETP.GT.AND P2, PT, R114.reuse, 0x15, PT ;  /* 0x000000157200780c */ /* 0x040fe20003f44270 */
[----:B------:R0:W3:Y:S01]  /*2390*/  @P3 LDG.E.U16 R132, desc[UR14][R10.64] ;  /* 0x0000000e0a843981 */ /* 0x0000e2000c1e1500 */
[----:B------:R-:W-:-:S03]  /*23a0*/  ISETP.GT.AND P3, PT, R114, 0x16, PT ;  /* 0x000000167200780c */ /* 0x000fc60003f64270 */
[----:B------:R0:W5:Y:S01]  /*23b0*/  @P4 LDG.E.U16 R195, desc[UR14][R12.64] ;  /* 0x0000000e0cc34981 */ /* 0x000162000c1e1500 */
[C---:B------:R-:W-:Y:S01]  /*23c0*/  ISETP.GT.AND P4, PT, R114.reuse, 0x17, PT ;  /* 0x000000177200780c */ /* 0x040fe20003f84270 */
[----:B-1----:R-:W-:Y:S01]  /*23d0*/  IMAD.WIDE R6, R179, 0x2, R2 ;  /* 0x00000002b3067825 */ /* 0x002fe200078e0202 */
[----:B------:R-:W-:Y:S02]  /*23e0*/  PRMT R197, RZ, 0x7610, R197 ;  /* 0x00007610ffc57816 */ /* 0x000fe400000000c5 */
[----:B------:R-:W-:Y:S01]  /*23f0*/  PRMT R221, RZ, 0x7610, R221 ;  /* 0x00007610ffdd7816 */ /* 0x000fe200000000dd */
[----:B0-----:R-:W-:Y:S01]  /*2400*/  IMAD.WIDE R4, R143, 0x2, R2 ;  /* 0x000000028f047825 */ /* 0x001fe200078e0202 */
[----:B------:R-:W-:Y:S02]  /*2410*/  PRMT R217, RZ, 0x7610, R217 ;  /* 0x00007610ffd97816 */ /* 0x000fe400000000d9 */
[----:B------:R0:W5:Y:S01]  /*2420*/  @P1 LDG.E.U16 R197, desc[UR14][R6.64] ;  /* 0x0000000e06c51981 */ /* 0x000162000c1e1500 */
[----:B------:R-:W-:Y:S01]  /*2430*/  PRMT R136, RZ, 0x7610, R136 ;  /* 0x00007610ff887816 */ /* 0x000fe20000000088 */
[----:B------:R-:W-:Y:S01]  /*2440*/  IMAD.WIDE R8, R139, 0x2, R2 ;  /* 0x000000028b087825 */ /* 0x000fe200078e0202 */
[----:B------:R-:W-:Y:S01]  /*2450*/  PRMT R215, RZ, 0x7610, R215 ;  /* 0x00007610ffd77816 */ /* 0x000fe200000000d7 */
[----:B------:R1:W5:Y:S01]  /*2460*/  @P0 LDG.E.U16 R221, desc[UR14][R4.64] ;  /* 0x0000000e04dd0981 */ /* 0x000362000c1e1500 */
[----:B------:R-:W-:Y:S01]  /*2470*/  ISETP.GT.AND P1, PT, R114, 0x14, PT ;  /* 0x000000147200780c */ /* 0x000fe20003f24270 */
[----:B------:R-:W-:-:S04]  /*2480*/  IMAD.WIDE R10, R137, 0x2, R2 ;  /* 0x00000002890a7825 */ /* 0x000fc800078e0202 */
[----:B------:R-:W-:Y:S01]  /*2490*/  IMAD.WIDE R12, R141, 0x2, R2 ;  /* 0x000000028d0c7825 */ /* 0x000fe200078e0202 */
[----:B------:R1:W5:Y:S01]  /*24a0*/  @P2 LDG.E.U16 R217, desc[UR14][R8.64] ;  /* 0x0000000e08d92981 */ /* 0x000362000c1e1500 */
[C---:B------:R-:W-:Y:S02]  /*24b0*/  ISETP.GT.AND P0, PT, R114.reuse, 0x18, PT ;  /* 0x000000187200780c */ /* 0x040fe40003f04270 */
[C---:B------:R-:W-:Y:S01]  /*24c0*/  ISETP.GT.AND P2, PT, R114.reuse, 0x1a, PT ;  /* 0x0000001a7200780c */ /* 0x040fe20003f44270 */
[----:B------:R1:W5:Y:S01]  /*24d0*/  @P3 LDG.E.U16 R136, desc[UR14][R10.64] ;  /* 0x0000000e0a883981 */ /* 0x000362000c1e1500 */
[----:B------:R-:W-:-:S03]  /*24e0*/  ISETP.GT.AND P3, PT, R114, 0x1b, PT ;  /* 0x0000001b7200780c */ /* 0x000fc60003f64270 */
[----:B------:R1:W5:Y:S01]  /*24f0*/  @P4 LDG.E.U16 R215, desc[UR14][R12.64] ;  /* 0x0000000e0cd74981 */ /* 0x000362000c1e1500 */
[C---:B------:R-:W-:Y:S01]  /*2500*/  ISETP.GT.AND P4, PT, R114.reuse, 0x1c, PT ;  /* 0x0000001c7200780c */ /* 0x040fe20003f84270 */
[----:B0-----:R-:W-:Y:S01]  /*2510*/  IMAD.WIDE R6, R115, 0x2, R2 ;  /* 0x0000000273067825 */ /* 0x001fe200078e0202 */
[----:B------:R-:W-:Y:S02]  /*2520*/  PRMT R219, RZ, 0x7610, R219 ;  /* 0x00007610ffdb7816 */ /* 0x000fe400000000db */
[----:B------:R-:W-:Y:S01]  /*2530*/  PRMT R223, RZ, 0x7610, R223 ;  /* 0x00007610ffdf7816 */ /* 0x000fe200000000df */
[----:B-1----:R-:W-:Y:S01]  /*2540*/  IMAD.WIDE R4, R133, 0x2, R2 ;  /* 0x0000000285047825 */ /* 0x002fe200078e0202 */
[----:B------:R-:W-:Y:S02]  /*2550*/  PRMT R225, RZ, 0x7610, R225 ;  /* 0x00007610ffe17816 */ /* 0x000fe400000000e1 */
[----:B------:R0:W5:Y:S01]  /*2560*/  @P1 LDG.E.U16 R219, desc[UR14][R6.64] ;  /* 0x0000000e06db1981 */ /* 0x000162000c1e1500 */
[----:B------:R-:W-:Y:S01]  /*2570*/  PRMT R227, RZ, 0x7610, R227 ;  /* 0x00007610ffe37816 */ /* 0x000fe200000000e3 */
[----:B------:R-:W-:Y:S01]  /*2580*/  IMAD.WIDE R8, R129, 0x2, R2 ;  /* 0x0000000281087825 */ /* 0x000fe200078e0202 */
[----:B------:R-:W-:Y:S01]  /*2590*/  PRMT R229, RZ, 0x7610, R229 ;  /* 0x00007610ffe57816 */ /* 0x000fe200000000e5 */
[----:B------:R-:W3:Y:S01]  /*25a0*/  @P0 LDG.E.U16 R223, desc[UR14][R4.64] ;  /* 0x0000000e04df0981 */ /* 0x000ee2000c1e1500 */
[----:B------:R-:W-:Y:S01]  /*25b0*/  ISETP.GT.AND P1, PT, R114, 0x19, PT ;  /* 0x000000197200780c */ /* 0x000fe20003f24270 */
[----:B------:R-:W-:-:S04]  /*25c0*/  IMAD.WIDE R10, R135, 0x2, R2 ;  /* 0x00000002870a7825 */ /* 0x000fc800078e0202 */
[--C-:B------:R-:W-:Y:S01]  /*25d0*/  IMAD.WIDE R12, R125, 0x2, R2.reuse ;  /* 0x000000027d0c7825 */ /* 0x100fe200078e0202 */
[----:B------:R-:W5:Y:S01]  /*25e0*/  @P2 LDG.E.U16 R225, desc[UR14][R8.64] ;  /* 0x0000000e08e12981 */ /* 0x000f62000c1e1500 */
[C---:B------:R-:W-:Y:S02]  /*25f0*/  ISETP.GT.AND P2, PT, R114.reuse, 0x1, PT ;  /* 0x000000017200780c */ /* 0x040fe40003f44270 */
[C---:B------:R-:W-:Y:S01]  /*2600*/  ISETP.GT.AND P5, PT, R114.reuse, 0x1f, PT ;  /* 0x0000001f7200780c */ /* 0x040fe20003fa4270 */
[----:B------:R1:W5:Y:S01]  /*2610*/  @P3 LDG.E.U16 R227, desc[UR14][R10.64] ;  /* 0x0000000e0ae33981 */ /* 0x000362000c1e1500 */
[C---:B------:R-:W-:Y:S02]  /*2620*/  ISETP.GT.AND P3, PT, R114.reuse, 0x1d, PT ;  /* 0x0000001d7200780c */ /* 0x040fe40003f64270 */
[C---:B------:R-:W-:Y:S01]  /*2630*/  ISETP.GT.AND P0, PT, R114.reuse, RZ, PT ;  /* 0x000000ff7200720c */ /* 0x040fe20003f04270 */
[----:B------:R-:W5:Y:S01]  /*2640*/  @P4 LDG.E.U16 R229, desc[UR14][R12.64] ;  /* 0x0000000e0ce54981 */ /* 0x000f62000c1e1500 */
[----:B------:R-:W-:Y:S01]  /*2650*/  ISETP.GT.AND P4, PT, R114, 0x1e, PT ;  /* 0x0000001e7200780c */ /* 0x000fe20003f84270 */
[----:B0-----:R-:W-:Y:S01]  /*2660*/  IMAD.WIDE R6, R131, 0x2, R2 ;  /* 0x0000000283067825 */ /* 0x001fe200078e0202 */
[----:B------:R-:W-:-:S02]  /*2670*/  PRMT R138, RZ, 0x7610, R138 ;  /* 0x00007610ff8a7816 */ /* 0x000fc4000000008a */
[----:B------:R-:W-:Y:S01]  /*2680*/  PRMT R140, RZ, 0x7610, R140 ;  /* 0x00007610ff8c7816 */ /* 0x000fe2000000008c */
[----:B-1----:R-:W-:Y:S01]  /*2690*/  IMAD.WIDE R10, R235, 0x2, R2 ;  /* 0x00000002eb0a7825 */ /* 0x002fe200078e0202 */
[----:B------:R-:W-:Y:S02]  /*26a0*/  PRMT R233, RZ, 0x7610, R233 ;  /* 0x00007610ffe97816 */ /* 0x000fe400000000e9 */
[----:B------:R0:W5:Y:S01]  /*26b0*/  @P1 LDG.E.U16 R138, desc[UR14][R6.64] ;  /* 0x0000000e068a1981 */ /* 0x000162000c1e1500 */
[----:B------:R-:W-:Y:S01]  /*26c0*/  PRMT R142, RZ, 0x7610, R142 ;  /* 0x00007610ff8e7816 */ /* 0x000fe2000000008e */
[----:B------:R-:W-:Y:S01]  /*26d0*/  IMAD.WIDE R4, R123, 0x2, R2 ;  /* 0x000000027b047825 */ /* 0x000fe200078e0202 */
[----:B------:R-:W-:Y:S01]  /*26e0*/  PRMT R231, RZ, 0x7610, R231 ;  /* 0x00007610ffe77816 */ /* 0x000fe200000000e7 */
[----:B------:R-:W5:Y:S01]  /*26f0*/  @P2 LDG.E.U16 R140, desc[UR14][R10.64] ;  /* 0x0000000e0a8c2981 */ /* 0x000f62000c1e1500 */
[----:B------:R-:W-:Y:S01]  /*2700*/  PRMT R235, RZ, 0x7610, R235 ;  /* 0x00007610ffeb7816 */ /* 0x000fe200000000eb */
[----:B------:R-:W-:-:S02]  /*2710*/  IMAD.WIDE R8, R127, 0x2, R2 ;  /* 0x000000027f087825 */ /* 0x000fc400078e0202 */
[----:B------:R1:W5:Y:S02]  /*2720*/  @P3 LDG.E.U16 R233, desc[UR14][R4.64] ;  /* 0x0000000e04e93981 */ /* 0x000364000c1e1500 */
[----:B0-----:R-:W-:Y:S02]  /*2730*/  IMAD.WIDE R6, R121, 0x2, R2 ;  /* 0x0000000279067825 */ /* 0x001fe400078e0202 */
[----:B------:R-:W5:Y:S04]  /*2740*/  @P5 LDG.E.U16 R231, desc[UR14][R8.64] ;  /* 0x0000000e08e75981 */ /* 0x000f68000c1e1500 */
[----:B------:R0:W5:Y:S04]  /*2750*/  @P4 LDG.E.U16 R142, desc[UR14][R6.64] ;  /* 0x0000000e068e4981 */ /* 0x000168000c1e1500 */
[----:B------:R-:W5:Y:S01]  /*2760*/  @P0 LDG.E.U16 R235, desc[UR14][R2.64] ;  /* 0x0000000e02eb0981 */ /* 0x000f62000c1e1500 */
[----:B------:R-:W-:Y:S01]  /*2770*/  BAR.SYNC.DEFER_BLOCKING 0x0 ;  /* 0x0000000000007b1d */ /* 0x000fe20000010000 */
[----:B------:R-:W-:Y:S01]  /*2780*/  ISETP.GE.AND P1, PT, R147, R114, PT ;  /* 0x000000729300720c */ /* 0x000fe20003f26270 */
[----:B-1----:R-:W-:-:S02]  /*2790*/  IMAD.MOV.U32 R4, RZ, RZ, R88 ;  /* 0x000000ffff047224 */ /* 0x002fc400078e0058 */
[----:B------:R-:W-:Y:S01]  /*27a0*/  IMAD.MOV.U32 R5, RZ, RZ, R89 ;  /* 0x000000ffff057224 */ /* 0x000fe200078e0059 */
[----:B------:R-:W-:Y:S01]  /*27b0*/  PRMT R237, RZ, 0x7610, R237 ;  /* 0x00007610ffed7816 */ /* 0x000fe200000000ed */
[----:B------:R-:W-:Y:S01]  /*27c0*/  IMAD.WIDE R12, R117, 0x2, R4 ;  /* 0x00000002750c7825 */ /* 0x000fe200078e0204 */
[----:B------:R-:W-:-:S03]  /*27d0*/  PRMT R239, RZ, 0x7610, R239 ;  /* 0x00007610ffef7816 */ /* 0x000fc600000000ef */
[----:B0-----:R-:W-:Y:S02]  /*27e0*/  IMAD.MOV.U32 R6, RZ, RZ, R18 ;  /* 0x000000ffff067224 */ /* 0x001fe400078e0012 */
[----:B------:R-:W-:Y:S02]  /*27f0*/  IMAD.MOV.U32 R7, RZ, RZ, R19 ;  /* 0x000000ffff077224 */ /* 0x000fe400078e0013 */
[----:B------:R-:W-:Y:S02]  /*2800*/  IMAD.MOV.U32 R8, RZ, RZ, R16 ;  /* 0x000000ffff087224 */ /* 0x000fe400078e0010 */
[----:B------:R-:W-:Y:S02]  /*2810*/  IMAD.MOV.U32 R9, RZ, RZ, R17 ;  /* 0x000000ffff097224 */ /* 0x000fe400078e0011 */
[----:B------:R-:W-:Y:S02]  /*2820*/  IMAD.MOV.U32 R10, RZ, RZ, R20 ;  /* 0x000000ffff0a7224 */ /* 0x000fe400078e0014 */
[----:B------:R-:W-:Y:S01]  /*2830*/  IMAD.MOV.U32 R11, RZ, RZ, R21 ;  /* 0x000000ffff0b7224 */ /* 0x000fe200078e0015 */
[----:B------:R0:W5:Y:S01]  /*2840*/  @!P1 LDG.E.U16 R237, desc[UR14][R12.64] ;  /* 0x0000000e0ced9981 */ /* 0x000162000c1e1500 */
[----:B------:R-:W-:Y:S01]  /*2850*/  PRMT R241, RZ, 0x7610, R241 ;  /* 0x00007610fff17816 */ /* 0x000fe200000000f1 */
[----:B------:R-:W-:Y:S01]  /*2860*/  IMAD.WIDE R16, R117, 0x2, R14 ;  /* 0x0000000275107825 */ /* 0x000fe200078e020e */
[----:B------:R-:W-:-:S02]  /*2870*/  PRMT R243, RZ, 0x7610, R243 ;  /* 0x00007610fff37816 */ /* 0x000fc400000000f3 */
[----:B------:R-:W-:Y:S01]  /*2880*/  PRMT R245, RZ, 0x7610, R245 ;  /* 0x00007610fff57816 */ /* 0x000fe200000000f5 */
[C---:B------:R-:W-:Y:S01]  /*2890*/  IMAD.WIDE R20, R117.reuse, 0x2, R10 ;  /* 0x0000000275147825 */ /* 0x040fe200078e020a */
[----:B------:R-:W-:Y:S01]  /*28a0*/  PRMT R247, RZ, 0x7610, R247 ;  /* 0x00007610fff77816 */ /* 0x000fe200000000f7 */
[----:B------:R1:W5:Y:S02]  /*28b0*/  @!P1 LDG.E.U16 R239, desc[UR14][R16.64] ;  /* 0x0000000e10ef9981 */ /* 0x000364000c1e1500 */
[----:B0-----:R-:W-:Y:S02]  /*28c0*/  IMAD.MOV.U32 R12, RZ, RZ, R22 ;  /* 0x000000ffff0c7224 */ /* 0x001fe400078e0016 */
[----:B------:R-:W-:Y:S01]  /*28d0*/  IMAD.MOV.U32 R13, RZ, RZ, R23 ;  /* 0x000000ffff0d7224 */ /* 0x000fe200078e0017 */
[----:B------:R0:W5:Y:S01]  /*28e0*/  @!P1 LDG.E.U16 R243, desc[UR14][R20.64] ;  /* 0x0000000e14f39981 */ /* 0x000162000c1e1500 */
[----:B------:R-:W-:-:S04]  /*28f0*/  IMAD.WIDE R22, R117, 0x2, R8 ;  /* 0x0000000275167825 */ /* 0x000fc800078e0208 */
[C---:B------:R-:W-:Y:S01]  /*2900*/  IMAD.WIDE R18, R117.reuse, 0x2, R12 ;  /* 0x0000000275127825 */ /* 0x040fe200078e020c */
[----:B------:R-:W5:Y:S03]  /*2910*/  @!P1 LDG.E.U16 R245, desc[UR14][R22.64] ;  /* 0x0000000e16f59981 */ /* 0x000f66000c1e1500 */
[----:B------:R-:W-:Y:S01]  /*2920*/  IMAD.WIDE R88, R117, 0x2, R6 ;  /* 0x0000000275587825 */ /* 0x000fe200078e0206 */
[----:B------:R0:W5:Y:S03]  /*2930*/  @!P1 LDG.E.U16 R241, desc[UR14][R18.64] ;  /* 0x0000000e12f19981 */ /* 0x000166000c1e1500 */
[----:B-1----:R-:W-:Y:S01]  /*2940*/  IMAD.MOV.U32 R16, RZ, RZ, R94 ;  /* 0x000000ffff107224 */ /* 0x002fe200078e005e */
[----:B------:R1:W5:Y:S01]  /*2950*/  @!P1 LDG.E.U16 R247, desc[UR14][R88.64] ;  /* 0x0000000e58f79981 */ /* 0x000362000c1e1500 */
[----:B------:R-:W-:-:S02]  /*2960*/  IMAD.MOV.U32 R17, RZ, RZ, R95 ;  /* 0x000000ffff117224 */ /* 0x000fc400078e005f */
[----:B0-----:R-:W-:Y:S02]  /*2970*/  IMAD.MOV.U32 R20, RZ, RZ, R92 ;  /* 0x000000ffff147224 */ /* 0x001fe400078e005c */
[----:B------:R-:W-:Y:S02]  /*2980*/  IMAD.MOV.U32 R21, RZ, RZ, R93 ;  /* 0x000000ffff157224 */ /* 0x000fe400078e005d */
[----:B------:R-:W-:Y:S02]  /*2990*/  IMAD.MOV.U32 R18, RZ, RZ, R90 ;  /* 0x000000ffff127224 */ /* 0x000fe400078e005a */
[----:B------:R-:W-:Y:S02]  /*29a0*/  IMAD.MOV.U32 R19, RZ, RZ, R91 ;  /* 0x000000ffff137224 */ /* 0x000fe400078e005b */
[----:B------:R-:W-:Y:S02]  /*29b0*/  IMAD.MOV.U32 R22, RZ, RZ, R98 ;  /* 0x000000ffff167224 */ /* 0x000fe400078e0062 */
[----:B------:R-:W-:-:S02]  /*29c0*/  IMAD.MOV.U32 R23, RZ, RZ, R99 ;  /* 0x000000ffff177224 */ /* 0x000fc400078e0063 */
[----:B-1----:R-:W-:Y:S02]  /*29d0*/  IMAD.MOV.U32 R88, RZ, RZ, R96 ;  /* 0x000000ffff587224 */ /* 0x002fe400078e0060 */
[----:B------:R-:W-:Y:S01]  /*29e0*/  IMAD.MOV.U32 R89, RZ, RZ, R97 ;  /* 0x000000ffff597224 */ /* 0x000fe200078e0061 */
[----:B------:R-:W-:Y:S01]  /*29f0*/  PRMT R249, RZ, 0x7610, R249 ;  /* 0x00007610fff97816 */ /* 0x000fe200000000f9 */
[C---:B------:R-:W-:Y:S01]  /*2a00*/  IMAD.WIDE R92, R117.reuse, 0x2, R22 ;  /* 0x00000002755c7825 */ /* 0x040fe200078e0216 */
[----:B------:R-:W-:Y:S02]  /*2a10*/  PRMT R144, RZ, 0x7610, R144 ;  /* 0x00007610ff907816 */ /* 0x000fe40000000090 */
[----:B------:R-:W-:Y:S01]  /*2a20*/  PRMT R148, RZ, 0x7610, R148 ;  /* 0x00007610ff947816 */ /* 0x000fe20000000094 */
[C---:B------:R-:W-:Y:S01]  /*2a30*/  IMAD.WIDE R90, R117.reuse, 0x2, R88 ;  /* 0x00000002755a7825 */ /* 0x040fe200078e0258 */
[----:B------:R-:W-:Y:S02]  /*2a40*/  PRMT R152, RZ, 0x7610, R152 ;  /* 0x00007610ff987816 */ /* 0x000fe40000000098 */
[----:B------:R-:W-:Y:S01]  /*2a50*/  PRMT R156, RZ, 0x7610, R156 ;  /* 0x00007610ff9c7816 */ /* 0x000fe2000000009c */
[C---:B------:R-:W-:Y:S01]  /*2a60*/  IMAD.WIDE R94, R117.reuse, 0x2, R20 ;  /* 0x00000002755e7825 */ /* 0x040fe200078e0214 */
[----:B------:R0:W5:Y:S03]  /*2a70*/  @!P1 LDG.E.U16 R249, desc[UR14][R90.64] ;  /* 0x0000000e5af99981 */ /* 0x000166000c1e1500 */
[C---:B------:R-:W-:Y:S01]  /*2a80*/  IMAD.WIDE R96, R117.reuse, 0x2, R18 ;  /* 0x0000000275607825 */ /* 0x040fe200078e0212 */
[----:B------:R1:W5:Y:S03]  /*2a90*/  @!P1 LDG.E.U16 R144, desc[UR14][R92.64] ;  /* 0x0000000e5c909981 */ /* 0x000366000c1e1500 */
[----:B------:R-:W-:Y:S01]  /*2aa0*/  IMAD.WIDE R98, R117, 0x2, R16 ;  /* 0x0000000275627825 */ /* 0x000fe200078e0210 */
[----:B------:R1:W5:Y:S03]  /*2ab0*/  @!P1 LDG.E.U16 R148, desc[UR14][R94.64] ;  /* 0x0000000e5e949981 */ /* 0x000366000c1e1500 */
[----:B0-----:R-:W-:Y:S01]  /*2ac0*/  IMAD.MOV.U32 R90, RZ, RZ, R106 ;  /* 0x000000ffff5a7224 */ /* 0x001fe200078e006a */
[----:B------:R0:W5:Y:S01]  /*2ad0*/  @!P1 LDG.E.U16 R152, desc[UR14][R96.64] ;  /* 0x0000000e60989981 */ /* 0x000162000c1e1500 */
[----:B------:R-:W-:-:S02]  /*2ae0*/  IMAD.MOV.U32 R91, RZ, RZ, R107 ;  /* 0x000000ffff5b7224 */ /* 0x000fc400078e006b */
[----:B-1----:R-:W-:Y:S01]  /*2af0*/  IMAD.MOV.U32 R92, RZ, RZ, R212 ;  /* 0x000000ffff5c7224 */ /* 0x002fe200078e00d4 */
[----:B------:R1:W5:Y:S01]  /*2b00*/  @!P1 LDG.E.U16 R156, desc[UR14][R98.64] ;  /* 0x0000000e629c9981 */ /* 0x000362000c1e1500 */
[----:B------:R-:W-:Y:S02]  /*2b10*/  IMAD.MOV.U32 R93, RZ, RZ, R213 ;  /* 0x000000ffff5d7224 */ /* 0x000fe400078e00d5 */
[----:B------:R-:W-:Y:S02]  /*2b20*/  IMAD.MOV.U32 R94, RZ, RZ, R104 ;  /* 0x000000ffff5e7224 */ /* 0x000fe400078e0068 */
[----:B------:R-:W-:Y:S02]  /*2b30*/  IMAD.MOV.U32 R95, RZ, RZ, R105 ;  /* 0x000000ffff5f7224 */ /* 0x000fe400078e0069 */
[----:B0-----:R-:W-:Y:S02]  /*2b40*/  IMAD.MOV.U32 R96, RZ, RZ, R102 ;  /* 0x000000ffff607224 */ /* 0x001fe400078e0066 */
        /* <DEDUP_REMOVED lines=8> */
[----:B------:R-:W-:Y:S01]  /*2bd0*/  PRMT R154, RZ, 0x7610, R154 ;  /* 0x00007610ff9a7816 */ /* 0x000fe2000000009a */
[----:B------:R-:W5:Y:S01]  /*2be0*/  @!P1 LDG.E.U16 R251, desc[UR14][R100.64] ;  /* 0x0000000e64fb9981 */ /* 0x000f62000c1e1500 */
[----:B------:R-:W-:Y:S01]  /*2bf0*/  PRMT R158, RZ, 0x7610, R158 ;  /* 0x00007610ff9e7816 */ /* 0x000fe2000000009e */
[----:B------:R-:W-:-:S02]  /*2c00*/  IMAD.WIDE R104, R117, 0x2, R98 ;  /* 0x0000000275687825 */ /* 0x000fc400078e0262 */
[----:B------:R-:W5:Y:S02]  /*2c10*/  @!P1 LDG.E.U16 R146, desc[UR14][R102.64] ;  /* 0x0000000e66929981 */ /* 0x000f64000c1e1500 */
[C---:B------:R-:W-:Y:S02]  /*2c20*/  IMAD.WIDE R106, R117.reuse, 0x2, R90 ;  /* 0x00000002756a7825 */ /* 0x040fe400078e025a */
[----:B------:R-:W5:Y:S02]  /*2c30*/  @!P1 LDG.E.U16 R150, desc[UR14][R104.64] ;  /* 0x0000000e68969981 */ /* 0x000f64000c1e1500 */
[----:B------:R-:W-:Y:S02]  /*2c40*/  IMAD.WIDE R212, R117, 0x2, R94 ;  /* 0x0000000275d47825 */ /* 0x000fe400078e025e */
[----:B------:R-:W5:Y:S04]  /*2c50*/  @!P1 LDG.E.U16 R154, desc[UR14][R106.64] ;  /* 0x0000000e6a9a9981 */ /* 0x000f68000c1e1500 */
[----:B------:R-:W5:Y:S04]  /*2c60*/  @!P1 LDG.E.U16 R158, desc[UR14][R212.64] ;  /* 0x0000000ed49e9981 */ /* 0x000f68000c1e1500 */
[----:B--2---:R0:W-:Y:S04]  /*2c70*/  STS.U16 [R110+UR12+0x400], R187 ;  /* 0x000400bb6e007988 */ /* 0x0041e8000800040c */
[----:B----4-:R1:W-:Y:S04]  /*2c80*/  STS.U16 [R110+UR12+0x800], R189 ;  /* 0x000800bd6e007988 */ /* 0x0103e8000800040c */
[----:B---3--:R1:W-:Y:S04]  /*2c90*/  STS.U16 [R110+UR12+0xc00], R223 ;  /* 0x000c00df6e007988 */ /* 0x0083e8000800040c */
[----:B-----5:R1:W-:Y:S04]  /*2ca0*/  STS.U16 [R110+UR12], R235 ;  /* 0x000000eb6e007988 */ /* 0x0203e8000800040c */
[----:B------:R1:W-:Y:S04]  /*2cb0*/  STS.U16 [R151+UR12+0x80], R140 ;  /* 0x0000808c97007988 */ /* 0x0003e8000800040c */
        /* <DEDUP_REMOVED lines=42> */
[----:B------:R1:W-:Y:S01]  /*2f60*/  STS.U16 [R120+UR12+0x2f00], R158 ;  /* 0x002f009e78007988 */ /* 0x0003e2000800040c */
[----:B------:R2:W-:Y:S06]  /*2f70*/  MEMBAR.ALL.CTA ;  /* 0x0000000000007992 */ /* 0x0005ec0000008000 */
[----:B--2---:R-:W2:Y:S01]  /*2f80*/  FENCE.VIEW.ASYNC.S ;  /* 0x00000000000073c6 */ /* 0x004ea20000000000 */
[----:B------:R-:W-:Y:S01]  /*2f90*/  R2UR UR4, R113 ;  /* 0x00000000710472ca */ /* 0x000fe200000e0000 */
[----:B--2---:R-:W-:Y:S06]  /*2fa0*/  BAR.SYNC.DEFER_BLOCKING 0x0 ;  /* 0x0000000000007b1d */ /* 0x004fec0000010000 */
[----:B------:R-:W-:Y:S01]  /*2fb0*/  UMOV UR5, 0x40000040 ;  /* 0x4000004000057882 */ /* 0x000fe20000000000 */
[----:B------:R-:W-:-:S06]  /*2fc0*/  WARPGROUP.ARRIVE ;  /* 0x00000000000079c5 */ /* 0x000fcc0000000000 */
[----:B------:R-:W-:Y:S01]  /*2fd0*/  HGMMA.64x64x16.F32 R56, gdesc[UR4].tnspA, R56 ;  /* 0x20e00000043879f0 */ /* 0x000fe20008700838 */
[----:B------:R-:W-:Y:S01]  /*2fe0*/  UMOV UR18, UR6 ;  /* 0x0000000600127c82 */ /* 0x000fe20008000000 */
[----:B------:R-:W-:Y:S02]  /*2ff0*/  UMOV UR19, UR7 ;  /* 0x0000000700137c82 */ /* 0x000fe40008000000 */
[----:B------:R-:W-:Y:S04]  /*3000*/  HGMMA.64x64x16.F32 R56, gdesc[UR8].tnspA, R56 ;  /* 0x20e00000083879f0 */ /* 0x000fe80008700838 */
[----:B------:R-:W-:Y:S01]  /*3010*/  HGMMA.64x64x16.F32 R24, gdesc[UR16].tnspA, R24 ;  /* 0x20e00000101879f0 */ /* 0x000fe20008700818 */
[----:B------:R-:W-:Y:S01]  /*3020*/  UMOV UR22, UR10 ;  /* 0x0000000a00167c82 */ /* 0x000fe20008000000 */
[----:B------:R-:W-:Y:S01]  /*3030*/  UMOV UR23, UR11 ;  /* 0x0000000b00177c82 */ /* 0x000fe20008000000 */
[----:B------:R-:W-:-:S05]  /*3040*/  VIADD R118, R118, 0xffffffff ;  /* 0xffffffff76767836 */ /* 0x000fca0000000000 */
[----:B------:R-:W-:Y:S01]  /*3050*/  ISETP.NE.U32.AND P0, PT, R118, RZ, PT ;  /* 0x000000ff7600720c */ /* 0x000fe20003f05070 */
[----:B------:R-:W-:Y:S01]  /*3060*/  HGMMA.64x64x16.F32 R24, gdesc[UR20].tnspA, R24, gsb0 ;  /* 0x20e00000141879f0 */ /* 0x000fe20008000818 */
[----:B------:R-:W-:-:S04]  /*3070*/  IMAD.WIDE R20, R145, 0x2, R20 ;  /* 0x0000000291147825 */ /* 0x000fc800078e0214 */
        /* <DEDUP_REMOVED lines=9> */
[----:B------:R-:W-:Y:S02]  /*3110*/  IMAD.MOV.U32 R92, RZ, RZ, R20 ;  /* 0x000000ffff5c7224 */ /* 0x000fe400078e0014 */
[----:B------:R-:W-:Y:S02]  /*3120*/  IMAD.MOV.U32 R93, RZ, RZ, R21 ;  /* 0x000000ffff5d7224 */ /* 0x000fe400078e0015 */
[----:B------:R-:W-:-:S04]  /*3130*/  IMAD.WIDE R96, R145, 0x2, R88 ;  /* 0x0000000291607825 */ /* 0x000fc800078e0258 */
[----:B------:R-:W-:-:S04]  /*3140*/  IMAD.WIDE R18, R145, 0x2, R6 ;  /* 0x0000000291127825 */ /* 0x000fc800078e0206 */
[----:B------:R-:W-:-:S04]  /*3150*/  IMAD.WIDE R16, R145, 0x2, R8 ;  /* 0x0000000291107825 */ /* 0x000fc800078e0208 */
[----:B------:R-:W-:-:S04]  /*3160*/  IMAD.WIDE R20, R145, 0x2, R10 ;  /* 0x0000000291147825 */ /* 0x000fc800078e020a */
[----:B------:R-:W-:-:S04]  /*3170*/  IMAD.WIDE R22, R145, 0x2, R12 ;  /* 0x0000000291167825 */ /* 0x000fc800078e020c */
[----:B------:R-:W-:-:S04]  /*3180*/  IMAD.WIDE R14, R145, 0x2, R14 ;  /* 0x00000002910e7825 */ /* 0x000fc800078e020e */
[----:B------:R-:W-:-:S04]  /*3190*/  IMAD.WIDE R88, R145, 0x2, R4 ;  /* 0x0000000291587825 */ /* 0x000fc800078e0204 */
[----:B0-----:R-:W-:Y:S01]  /*31a0*/  IMAD.MOV.U32 R187, RZ, RZ, R3 ;  /* 0x000000ffffbb7224 */ /* 0x001fe200078e0003 */
[----:B------:R-:W-:Y:S02]  /*31b0*/  WARPGROUP.DEPBAR.LE gsb0, 0x0 ;  /* 0x00008000000079c5 */ /* 0x000fe40000010000 */
[----:B------:R-:W-:Y:S01]  /*31c0*/  VIADD R114, R114, 0xffffffe0 ;  /* 0xffffffe072727836 */ /* 0x000fe20000000000 */
[----:B-1----:R-:W-:Y:S06]  /*31d0*/  @P0 BRA `(.L_x_1) ;  /* 0xffffffec00600947 */ /* 0x002fec000383ffff */
[----:B------:R-:W-:Y:S02]  /*31e0*/  F2FP.F16.F32.PACK_AB R55, R55, R54 ;  /* 0x000000363737723e */ /* 0x000fe400000000ff */
[----:B------:R-:W-:Y:S02]  /*31f0*/  F2FP.F16.F32.PACK_AB R51, R51, R50 ;  /* 0x000000323333723e */ /* 0x000fe400000000ff */
[----:B------:R-:W-:Y:S02]  /*3200*/  F2FP.F16.F32.PACK_AB R47, R47, R46 ;  /* 0x0000002e2f2f723e */ /* 0x000fe400000000ff */
[----:B------:R-:W-:Y:S02]  /*3210*/  F2FP.F16.F32.PACK_AB R43, R43, R42 ;  /* 0x0000002a2b2b723e */ /* 0x000fe400000000ff */
[----:B------:R-:W-:Y:S02]  /*3220*/  F2FP.F16.F32.PACK_AB R39, R39, R38 ;  /* 0x000000262727723e */ /* 0x000fe400000000ff */
[----:B------:R-:W-:-:S02]  /*3230*/  F2FP.F16.F32.PACK_AB R35, R35, R34 ;  /* 0x000000222323723e */ /* 0x000fc400000000ff */
        /* <DEDUP_REMOVED lines=25> */
[----:B------:R-:W-:-:S07]  /*33d0*/  F2FP.F16.F32.PACK_AB R4, R57, R56 ;  /* 0x000000383904723e */ /* 0x000fce00000000ff */
.L_x_0:
[----:B------:R-:W0:Y:S01]  /*33e0*/  S2R R8, SR_TID.X ;  /* 0x0000000000087919 */ /* 0x000e220000002100 */
[----:B------:R-:W-:Y:S01]  /*33f0*/  LOP3.LUT R108, R111, 0x40, R108, 0xf8, !PT ;  /* 0x000000406f6c7812 */ /* 0x000fe200078ef86c */
[----:B------:R-:W-:Y:S01]  /*3400*/  ULDC.64 UR6, c[0x0][0x228] ;  /* 0x00008a0000067ab9 */ /* 0x000fe20000000a00 */
[----:B------:R-:W-:Y:S01]  /*3410*/  ULDC UR4, c[0x0][0x244] ;  /* 0x0000910000047ab9 */ /* 0x000fe20000000800 */
[----:B------:R-:W-:Y:S01]  /*3420*/  BAR.SYNC.DEFER_BLOCKING 0x0 ;  /* 0x0000000000007b1d */ /* 0x000fe20000010000 */
[----:B------:R-:W-:Y:S02]  /*3430*/  ISETP.GE.AND P0, PT, R109, UR6, PT ;  /* 0x000000066d007c0c */ /* 0x000fe4000bf06270 */
[C---:B------:R-:W-:Y:S02]  /*3440*/  LOP3.LUT R9, R108.reuse, 0x2, RZ, 0xfc, !PT ;  /* 0x000000026c097812 */ /* 0x040fe400078efcff */
[----:B------:R-:W-:Y:S01]  /*3450*/  LOP3.LUT R10, R108, 0x1, RZ, 0xfc, !PT ;  /* 0x000000016c0a7812 */ /* 0x000fe200078efcff */
[----:B------:R-:W-:Y:S01]  /*3460*/  ULDC UR6, c[0x0][0x248] ;  /* 0x0000920000067ab9 */ /* 0x000fe20000000800 */
[----:B------:R-:W-:-:S02]  /*3470*/  ISETP.LT.AND P1, PT, R9, UR7, !P0 ;  /* 0x0000000709007c0c */ /* 0x000fc4000c721270 */
[----:B------:R-:W-:Y:S02]  /*3480*/  LOP3.LUT R9, R108, 0x3, RZ, 0xfc, !PT ;  /* 0x000000036c097812 */ /* 0x000fe400078efcff */
[----:B------:R-:W-:Y:S02]  /*3490*/  ISETP.LT.AND P2, PT, R10, UR7, !P0 ;  /* 0x000000070a007c0c */ /* 0x000fe4000c741270 */
[----:B------:R-:W-:Y:S01]  /*34a0*/  ISETP.LT.AND P5, PT, R9, UR7, !P0 ;  /* 0x0000000709007c0c */ /* 0x000fe2000c7a1270 */
[C---:B0-----:R-:W-:Y:S02]  /*34b0*/  IMAD.SHL.U32 R2, R8.reuse, 0x40, RZ ;  /* 0x0000004008027824 */ /* 0x041fe400078e00ff */
[----:B------:R-:W-:-:S03]  /*34c0*/  IMAD.SHL.U32 R0, R8, 0x10, RZ ;  /* 0x0000001008007824 */ /* 0x000fc600078e00ff */
[----:B------:R-:W-:Y:S01]  /*34d0*/  LOP3.LUT R3, R2, 0x400, RZ, 0xc0, !PT ;  /* 0x0000040002037812 */ /* 0x000fe200078ec0ff */
[----:B------:R-:W-:Y:S01]  /*34e0*/  IMAD.SHL.U32 R2, R8, 0x8, RZ ;  /* 0x0000000808027824 */ /* 0x000fe200078e00ff */
[----:B------:R-:W-:Y:S02]  /*34f0*/  LOP3.LUT R0, R0, 0xf0, RZ, 0xc0, !PT ;  /* 0x000000f000007812 */ /* 0x000fe400078ec0ff */
[----:B------:R-:W-:Y:S02]  /*3500*/  LOP3.LUT R8, R8, 0x7f, RZ, 0xc0, !PT ;  /* 0x0000007f08087812 */ /* 0x000fe400078ec0ff */
[----:B------:R-:W-:Y:S02]  /*3510*/  IADD3 R3, R3, UR12, R0 ;  /* 0x0000000c03037c10 */ /* 0x000fe4000fffe000 */
[----:B------:R-:W-:Y:S02]  /*3520*/  LOP3.LUT R2, R2, 0x300, RZ, 0xc0, !PT ;  /* 0x0000030002027812 */ /* 0x000fe400078ec0ff */
[----:B------:R-:W-:-:S03]  /*3530*/  LOP3.LUT R0, R108, 0x4, RZ, 0xfc, !PT ;  /* 0x000000046c007812 */ /* 0x000fc600078efcff */
[----:B------:R-:W-:Y:S01]  /*3540*/  IMAD.IADD R56, R2, 0x1, R3 ;  /* 0x0000000102387824 */ /* 0x000fe200078e0203 */
[----:B------:R-:W-:Y:S01]  /*3550*/  LEA R3, R8, UR12, 0x4 ;  /* 0x0000000c08037c11 */ /* 0x000fe2000f8e20ff */
[----:B------:R-:W-:Y:S01]  /*3560*/  IMAD R2, R109, UR4, RZ ;  /* 0x000000046d027c24 */ /* 0x000fe2000f8e02ff */
[----:B------:R-:W-:Y:S01]  /*3570*/  ULDC.64 UR4, c[0x0][0x220] ;  /* 0x0000880000047ab9 */ /* 0x000fe20000000a00 */
[----:B------:R-:W-:Y:S01]  /*3580*/  ISETP.LT.AND P4, PT, R0, UR7, !P0 ;  /* 0x0000000700007c0c */ /* 0x000fe2000c781270 */
[----:B------:R0:W-:Y:S01]  /*3590*/  STSM.16.M88.4 [R56], R4 ;  /* 0x0000000438007844 */ /* 0x0001e20000000200 */
[----:B------:R-:W-:Y:S01]  /*35a0*/  BAR.SYNC.DEFER_BLOCKING 0x0 ;  /* 0x0000000000007b1d */ /* 0x000fe20000010000 */
[----:B------:R-:W-:-:S04]  /*35b0*/  LEA R0, P3, R2, UR4, 0x1 ;  /* 0x0000000402007c11 */ /* 0x000fc8000f8608ff */
[----:B------:R-:W-:Y:S02]  /*35c0*/  LEA.HI.X.SX32 R2, R2, UR5, 0x1, P3 ;  /* 0x0000000502027c11 */ /* 0x000fe400098f0eff */
[C---:B------:R-:W-:Y:S01]  /*35d0*/  ISETP.LT.AND P3, PT, R108.reuse, UR7, !P0 ;  /* 0x000000076c007c0c */ /* 0x040fe2000c761270 */
[----:B0-----:R-:W-:Y:S01]  /*35e0*/  IMAD R5, R108, UR6, RZ ;  /* 0x000000066c057c24 */ /* 0x001fe2000f8e02ff */
[----:B------:R-:W0:Y:S01]  /*35f0*/  LDS.128 R60, [R3] ;  /* 0x00000000033c7984 */ /* 0x000e220000000c00 */
[----:B------:R-:W-:Y:S06]  /*3600*/  BAR.SYNC.DEFER_BLOCKING 0x0 ;  /* 0x0000000000007b1d */ /* 0x000fec0000010000 */
[----:B------:R1:W-:Y:S02]  /*3610*/  STSM.16.M88.4 [R56], R28 ;  /* 0x0000001c38007844 */ /* 0x0003e40000000200 */
[----:B------:R-:W-:Y:S01]  /*3620*/  BAR.SYNC.DEFER_BLOCKING 0x0 ;  /* 0x0000000000007b1d */ /* 0x000fe20000010000 */
[C---:B-1----:R-:W-:Y:S01]  /*3630*/  LEA R28, P6, R5.reuse, R0, 0x1 ;  /* 0x00000000051c7211 */ /* 0x042fe200078c08ff */
[----:B------:R-:W-:-:S03]  /*3640*/  VIADD R31, R5, UR6 ;  /* 0x00000006051f7c36 */ /* 0x000fc60008000000 */
[----:B------:R-:W-:Y:S02]  /*3650*/  LEA.HI.X.SX32 R29, R5, R2, 0x1, P6 ;  /* 0x00000002051d7211 */ /* 0x000fe400030f0eff */
[C---:B------:R-:W-:Y:S01]  /*3660*/  LEA R30, P6, R31.reuse, R0, 0x1 ;  /* 0x000000001f1e7211 */ /* 0x040fe200078c08ff */
[----:B------:R-:W1:Y:S01]  /*3670*/  LDS.128 R24, [R3] ;  /* 0x0000000003187984 */ /* 0x000e620000000c00 */
[----:B------:R-:W-:Y:S06]  /*3680*/  BAR.SYNC.DEFER_BLOCKING 0x0 ;  /* 0x0000000000007b1d */ /* 0x000fec0000010000 */
[----:B------:R2:W-:Y:S02]  /*3690*/  STSM.16.M88.4 [R56], R32 ;  /* 0x0000002038007844 */ /* 0x0005e40000000200 */
[----:B------:R-:W-:Y:S01]  /*36a0*/  BAR.SYNC.DEFER_BLOCKING 0x0 ;  /* 0x0000000000007b1d */ /* 0x000fe20000010000 */
[----:B--2---:R-:W-:Y:S01]  /*36b0*/  LOP3.LUT R32, R108, 0x5, RZ, 0xfc, !PT ;  /* 0x000000056c207812 */ /* 0x004fe200078efcff */
[C---:B------:R-:W-:Y:S01]  /*36c0*/  VIADD R33, R31.reuse, UR6 ;  /* 0x000000061f217c36 */ /* 0x040fe20008000000 */
[----:B------:R-:W-:-:S02]  /*36d0*/  LEA.HI.X.SX32 R31, R31, R2, 0x1, P6 ;  /* 0x000000021f1f7211 */ /* 0x000fc400030f0eff */
[----:B------:R-:W-:Y:S01]  /*36e0*/  LOP3.LUT R34, R108, 0x6, RZ, 0xfc, !PT ;  /* 0x000000066c227812 */ /* 0x000fe200078efcff */
[----:B------:R-:W-:Y:S01]  /*36f0*/  VIADD R35, R33, UR6 ;  /* 0x0000000621237c36 */ /* 0x000fe20008000000 */
[----:B------:R-:W2:Y:S01]  /*3700*/  LDS.128 R20, [R3] ;  /* 0x0000000003147984 */ /* 0x000ea20000000c00 */
[----:B------:R-:W-:Y:S06]  /*3710*/  BAR.SYNC.DEFER_BLOCKING 0x0 ;  /* 0x0000000000007b1d */ /* 0x000fec0000010000 */
[----:B------:R0:W-:Y:S02]  /*3720*/  STSM.16.M88.4 [R56], R36 ;  /* 0x0000002438007844 */ /* 0x0001e40000000200 */
[----:B------:R-:W-:Y:S01]  /*3730*/  BAR.SYNC.DEFER_BLOCKING 0x0 ;  /* 0x0000000000007b1d */ /* 0x000fe20000010000 */
[----:B0-----:R-:W-:Y:S01]  /*3740*/  PRMT R36, R60, 0x7632, R36 ;  /* 0x000076323c247816 */ /* 0x001fe20000000024 */
[----:B------:R-:W-:Y:S01]  /*3750*/  VIADD R37, R35, UR6 ;  /* 0x0000000623257c36 */ /* 0x000fe20008000000 */
[----:B------:R-:W-:-:S02]  /*3760*/  PRMT R38, R61, 0x7632, R38 ;  /* 0x000076323d267816 */ /* 0x000fc40000000026 */
[----:B------:R-:W-:Y:S01]  /*3770*/  PRMT R39, R62, 0x7632, R39 ;  /* 0x000076323e277816 */ /* 0x000fe20000000027 */
[----:B------:R-:W0:Y:S02]  /*3780*/  LDS.128 R16, [R3] ;  /* 0x0000000003107984 */ /* 0x000e240000000c00 */
[----:B------:R-:W-:Y:S06]  /*3790*/  BAR.SYNC.DEFER_BLOCKING 0x0 ;  /* 0x0000000000007b1d */ /* 0x000fec0000010000 */
[----:B------:R-:W-:Y:S02]  /*37a0*/  STSM.16.M88.4 [R56], R40 ;  /* 0x0000002838007844 */ /* 0x000fe40000000200 */
[----:B------:R-:W-:Y:S06]  /*37b0*/  BAR.SYNC.DEFER_BLOCKING 0x0 ;  /* 0x0000000000007b1d */ /* 0x000fec0000010000 */
[----:B------:R-:W3:Y:S02]  /*37c0*/  LDS.128 R12, [R3] ;  /* 0x00000000030c7984 */ /* 0x000ee40000000c00 */
[----:B------:R-:W-:Y:S06]  /*37d0*/  BAR.SYNC.DEFER_BLOCKING 0x0 ;  /* 0x0000000000007b1d */ /* 0x000fec0000010000 */
[----:B------:R-:W-:Y:S02]  /*37e0*/  STSM.16.M88.4 [R56], R44 ;  /* 0x0000002c38007844 */ /* 0x000fe40000000200 */
[----:B------:R-:W-:Y:S06]  /*37f0*/  BAR.SYNC.DEFER_BLOCKING 0x0 ;  /* 0x0000000000007b1d */ /* 0x000fec0000010000 */
[----:B------:R-:W4:Y:S02]  /*3800*/  LDS.128 R8, [R3] ;  /* 0x0000000003087984 */ /* 0x000f240000000c00 */
[----:B------:R-:W-:Y:S06]  /*3810*/  BAR.SYNC.DEFER_BLOCKING 0x0 ;  /* 0x0000000000007b1d */ /* 0x000fec0000010000 */
[----:B------:R-:W-:Y:S02]  /*3820*/  STSM.16.M88.4 [R56], R48 ;  /* 0x0000003038007844 */ /* 0x000fe40000000200 */
[----:B------:R-:W-:Y:S06]  /*3830*/  BAR.SYNC.DEFER_BLOCKING 0x0 ;  /* 0x0000000000007b1d */ /* 0x000fec0000010000 */
[----:B------:R-:W5:Y:S02]  /*3840*/  LDS.128 R4, [R3] ;  /* 0x0000000003047984 */ /* 0x000f640000000c00 */
[----:B------:R-:W-:Y:S06]  /*3850*/  BAR.SYNC.DEFER_BLOCKING 0x0 ;  /* 0x0000000000007b1d */ /* 0x000fec0000010000 */
[----:B------:R-:W-:Y:S02]  /*3860*/  STSM.16.M88.4 [R56], R52 ;  /* 0x0000003438007844 */ /* 0x000fe40000000200 */
[----:B------:R-:W-:Y:S06]  /*3870*/  BAR.SYNC.DEFER_BLOCKING 0x0 ;  /* 0x0000000000007b1d */ /* 0x000fec0000010000 */
[----:B------:R1:W-:Y:S01]  /*3880*/  @P3 STG.E.U16 desc[UR14][R28.64], R60 ;  /* 0x0000003c1c003986 */ /* 0x0003e2000c10150e */
[----:B------:R-:W-:-:S02]  /*3890*/  ISETP.LT.AND P3, PT, R32, UR7, !P0 ;  /* 0x0000000720007c0c */ /* 0x000fc4000c761270 */
[C---:B------:R-:W-:Y:S01]  /*38a0*/  LEA R32, P6, R33.reuse, R0, 0x1 ;  /* 0x0000000021207211 */ /* 0x040fe200078c08ff */
[----:B------:R2:W-:Y:S01]  /*38b0*/  @P2 STG.E.U16 desc[UR14][R30.64], R36 ;  /* 0x000000241e002986 */ /* 0x0005e2000c10150e */
[----:B------:R-:W-:Y:S02]  /*38c0*/  ISETP.LT.AND P2, PT, R34, UR7, !P0 ;  /* 0x0000000722007c0c */ /* 0x000fe4000c741270 */
[----:B------:R-:W-:Y:S02]  /*38d0*/  LEA.HI.X.SX32 R33, R33, R2, 0x1, P6 ;  /* 0x0000000221217211 */ /* 0x000fe400030f0eff */
[----:B-1----:R-:W-:-:S03]  /*38e0*/  LOP3.LUT R29, R108, 0x7, RZ, 0xfc, !PT ;  /* 0x000000076c1d7812 */ /* 0x002fc600078efcff */
[----:B------:R1:W-:Y:S01]  /*38f0*/  @P1 STG.E.U16 desc[UR14][R32.64], R61 ;  /* 0x0000003d20001986 */ /* 0x0003e2000c10150e */
[----:B------:R-:W-:Y:S02]  /*3900*/  LEA R28, P6, R35, R0, 0x1 ;  /* 0x00000000231c7211 */ /* 0x000fe400078c08ff */
[----:B------:R-:W-:Y:S01]  /*3910*/  ISETP.LT.AND P1, PT, R29, UR7, !P0 ;  /* 0x000000071d007c0c */ /* 0x000fe2000c721270 */
[----:B--2---:R-:W-:Y:S01]  /*3920*/  VIADD R31, R37, UR6 ;  /* 0x00000006251f7c36 */ /* 0x004fe20008000000 */
[----:B------:R-:W-:Y:S02]  /*3930*/  LEA.HI.X.SX32 R29, R35, R2, 0x1, P6 ;  /* 0x00000002231d7211 */ /* 0x000fe400030f0eff */
[C---:B------:R-:W-:Y:S02]  /*3940*/  LEA R34, P6, R37.reuse, R0, 0x1 ;  /* 0x0000000025227211 */ /* 0x040fe400078c08ff */
[----:B------:R-:W-:Y:S01]  /*3950*/  LOP3.LUT R30, R108, 0x8, RZ, 0xfc, !PT ;  /* 0x000000086c1e7812 */ /* 0x000fe200078efcff */
[----:B------:R2:W-:Y:S01]  /*3960*/  @P5 STG.E.U16 desc[UR14][R28.64], R38 ;  /* 0x000000261c005986 */ /* 0x0005e2000c10150e */
[----:B------:R-:W-:Y:S01]  /*3970*/  LEA.HI.X.SX32 R35, R37, R2, 0x1, P6 ;  /* 0x0000000225237211 */ /* 0x000fe200030f0eff */
[----:B-1----:R-:W-:Y:S01]  /*3980*/  VIADD R33, R31, UR6 ;  /* 0x000000061f217c36 */ /* 0x002fe20008000000 */
[----:B------:R-:W-:-:S02]  /*3990*/  ISETP.LT.AND P5, PT, R30, UR7, !P0 ;  /* 0x000000071e007c0c */ /* 0x000fc4000c7a1270 */
[----:B------:R-:W-:Y:S01]  /*39a0*/  LEA R30, P6, R31, R0, 0x1 ;  /* 0x000000001f1e7211 */ /* 0x000fe200078c08ff */
[----:B------:R1:W-:Y:S01]  /*39b0*/  @P4 STG.E.U16 desc[UR14][R34.64], R62 ;  /* 0x0000003e22004986 */ /* 0x0003e2000c10150e */
[----:B------:R-:W-:Y:S01]  /*39c0*/  LOP3.LUT R32, R108, 0x9, RZ, 0xfc, !PT ;  /* 0x000000096c207812 */ /* 0x000fe200078efcff */
[----:B------:R-:W-:Y:S01]  /*39d0*/  VIADD R37, R33, UR6 ;  /* 0x0000000621257c36 */ /* 0x000fe20008000000 */
[----:B------:R-:W-:Y:S02]  /*39e0*/  LEA.HI.X.SX32 R31, R31, R2, 0x1, P6 ;  /* 0x000000021f1f7211 */ /* 0x000fe400030f0eff */
[----:B------:R-:W-:Y:S02]  /*39f0*/  ISETP.LT.AND P4, PT, R32, UR7, !P0 ;  /* 0x0000000720007c0c */ /* 0x000fe4000c781270 */
[----:B------:R-:W-:Y:S01]  /*3a00*/  LEA R32, P6, R33, R0, 0x1 ;  /* 0x0000000021207211 */ /* 0x000fe200078c08ff */
[----:B------:R0:W-:Y:S01]  /*3a10*/  @P3 STG.E.U16 desc[UR14][R30.64], R39 ;  /* 0x000000271e003986 */ /* 0x0001e2000c10150e */
[----:B--2---:R-:W-:-:S02]  /*3a20*/  LOP3.LUT R29, R108, 0xb, RZ, 0xfc, !PT ;  /* 0x0000000b6c1d7812 */ /* 0x004fc400078efcff */
[----:B------:R-:W-:Y:S01]  /*3a30*/  LEA.HI.X.SX32 R33, R33, R2, 0x1, P6 ;  /* 0x0000000221217211 */ /* 0x000fe200030f0eff */
[C---:B-1----:R-:W-:Y:S01]  /*3a40*/  VIADD R35, R37.reuse, UR6 ;  /* 0x0000000625237c36 */ /* 0x042fe20008000000 */
[----:B------:R-:W-:Y:S02]  /*3a50*/  LEA R28, P6, R37, R0, 0x1 ;  /* 0x00000000251c7211 */ /* 0x000fe400078c08ff */
[----:B------:R-:W-:Y:S01]  /*3a60*/  LOP3.LUT R36, R108, 0xa, RZ, 0xfc, !PT ;  /* 0x0000000a6c247812 */ /* 0x000fe200078efcff */
[----:B------:R1:W-:Y:S01]  /*3a70*/  @P2 STG.E.U16 desc[UR14][R32.64], R63 ;  /* 0x0000003f20002986 */ /* 0x0003e2000c10150e */
[----:B------:R-:W-:Y:S02]  /*3a80*/  ISETP.LT.AND P2, PT, R29, UR7, !P0 ;  /* 0x000000071d007c0c */ /* 0x000fe4000c741270 */
[----:B------:R-:W-:Y:S01]  /*3a90*/  LEA.HI.X.SX32 R29, R37, R2, 0x1, P6 ;  /* 0x00000002251d7211 */ /* 0x000fe200030f0eff */
[----:B0-----:R-:W-:Y:S01]  /*3aa0*/  VIADD R31, R35, UR6 ;  /* 0x00000006231f7c36 */ /* 0x001fe20008000000 */
[----:B------:R-:W-:-:S02]  /*3ab0*/  PRMT R37, R63, 0x7632, R37 ;  /* 0x000076323f257816 */ /* 0x000fc40000000025 */
[C---:B------:R-:W-:Y:S02]  /*3ac0*/  LEA R34, P6, R35.reuse, R0, 0x1 ;  /* 0x0000000023227211 */ /* 0x040fe400078c08ff */
[----:B------:R-:W-:Y:S01]  /*3ad0*/  LOP3.LUT R30, R108, 0xc, RZ, 0xfc, !PT ;  /* 0x0000000c6c1e7812 */ /* 0x000fe200078efcff */
[----:B------:R0:W-:Y:S01]  /*3ae0*/  @P1 STG.E.U16 desc[UR14][R28.64], R37 ;  /* 0x000000251c001986 */ /* 0x0001e2000c10150e */
[----:B------:R-:W-:Y:S01]  /*3af0*/  LEA.HI.X.SX32 R35, R35, R2, 0x1, P6 ;  /* 0x0000000223237211 */ /* 0x000fe200030f0eff */
[C---:B-1----:R-:W-:Y:S01]  /*3b00*/  VIADD R33, R31.reuse, UR6 ;  /* 0x000000061f217c36 */ /* 0x042fe20008000000 */
[----:B------:R-:W-:Y:S02]  /*3b10*/  ISETP.LT.AND P1, PT, R30, UR7, !P0 ;  /* 0x000000071e007c0c */ /* 0x000fe4000c721270 */
[----:B------:R-:W-:Y:S01]  /*3b20*/  LEA R30, P6, R31, R0, 0x1 ;  /* 0x000000001f1e7211 */ /* 0x000fe200078c08ff */
[----:B------:R1:W-:Y:S01]  /*3b30*/  @P5 STG.E.U16 desc[UR14][R34.64], R24 ;  /* 0x0000001822005986 */ /* 0x0003e2000c10150e */
[----:B------:R-:W-:-:S02]  /*3b40*/  LOP3.LUT R32, R108, 0xd, RZ, 0xfc, !PT ;  /* 0x0000000d6c207812 */ /* 0x000fc400078efcff */
[----:B------:R-:W-:Y:S02]  /*3b50*/  ISETP.LT.AND P3, PT, R36, UR7, !P0 ;  /* 0x0000000724007c0c */ /* 0x000fe4000c761270 */
[----:B------:R-:W-:Y:S01]  /*3b60*/  LEA.HI.X.SX32 R31, R31, R2, 0x1, P6 ;  /* 0x000000021f1f7211 */ /* 0x000fe200030f0eff */
[C---:B0-----:R-:W-:Y:S01]  /*3b70*/  VIADD R29, R33.reuse, UR6 ;  /* 0x00000006211d7c36 */ /* 0x041fe20008000000 */
[----:B------:R-:W-:Y:S02]  /*3b80*/  ISETP.LT.AND P5, PT, R32, UR7, !P0 ;  /* 0x0000000720007c0c */ /* 0x000fe4000c7a1270 */
[----:B------:R-:W-:Y:S02]  /*3b90*/  LEA R32, P6, R33, R0, 0x1 ;  /* 0x0000000021207211 */ /* 0x000fe400078c08ff */
[----:B------:R-:W-:Y:S01]  /*3ba0*/  PRMT R38, R24, 0x7632, R38 ;  /* 0x0000763218267816 */ /* 0x000fe20000000026 */
[----:B-1----:R-:W-:Y:S01]  /*3bb0*/  VIADD R35, R29, UR6 ;  /* 0x000000061d237c36 */ /* 0x002fe20008000000 */
[----:B------:R-:W-:-:S02]  /*3bc0*/  LEA.HI.X.SX32 R33, R33, R2, 0x1, P6 ;  /* 0x0000000221217211 */ /* 0x000fc400030f0eff */
[C---:B------:R-:W-:Y:S01]  /*3bd0*/  LEA R28, P6, R29.reuse, R0, 0x1 ;  /* 0x000000001d1c7211 */ /* 0x040fe200078c08ff */
[----:B------:R0:W-:Y:S01]  /*3be0*/  @P4 STG.E.U16 desc[UR14][R30.64], R38 ;  /* 0x000000261e004986 */ /* 0x0001e2000c10150e */
[----:B------:R-:W-:Y:S02]  /*3bf0*/  LOP3.LUT R24, R108, 0xf, RZ, 0xfc, !PT ;  /* 0x0000000f6c187812 */ /* 0x000fe400078efcff */
[----:B------:R-:W-:Y:S01]  /*3c00*/  LEA.HI.X.SX32 R29, R29, R2, 0x1, P6 ;  /* 0x000000021d1d7211 */ /* 0x000fe200030f0eff */
[----:B------:R1:W-:Y:S01]  /*3c10*/  @P3 STG.E.U16 desc[UR14][R32.64], R25 ;  /* 0x0000001920003986 */ /* 0x0003e2000c10150e */
[----:B------:R-:W-:Y:S02]  /*3c20*/  ISETP.LT.AND P3, PT, R24, UR7, !P0 ;  /* 0x0000000718007c0c */ /* 0x000fe4000c761270 */
[----:B------:R-:W-:Y:S02]  /*3c30*/  LEA R34, P6, R35, R0, 0x1 ;  /* 0x0000000023227211 */ /* 0x000fe400078c08ff */
[----:B------:R-:W-:-:S02]  /*3c40*/  LOP3.LUT R24, R108, 0x10, RZ, 0xfc, !PT ;  /* 0x000000106c187812 */ /* 0x000fc400078efcff */
[----:B------:R-:W-:Y:S01]  /*3c50*/  LOP3.LUT R36, R108, 0xe, RZ, 0xfc, !PT ;  /* 0x0000000e6c247812 */ /* 0x000fe200078efcff */
[C---:B0-----:R-:W-:Y:S01]  /*3c60*/  VIADD R31, R35.reuse, UR6 ;  /* 0x00000006231f7c36 */ /* 0x041fe20008000000 */
[----:B------:R-:W-:Y:S02]  /*3c70*/  LEA.HI.X.SX32 R35, R35, R2, 0x1, P6 ;  /* 0x0000000223237211 */ /* 0x000fe400030f0eff */
[----:B------:R-:W-:Y:S02]  /*3c80*/  ISETP.LT.AND P4, PT, R36, UR7, !P0 ;  /* 0x0000000724007c0c */ /* 0x000fe4000c781270 */
[----:B-1----:R-:W-:Y:S01]  /*3c90*/  PRMT R33, R25, 0x7632, R33 ;  /* 0x0000763219217816 */ /* 0x002fe20000000021 */
[C---:B------:R-:W-:Y:S01]  /*3ca0*/  VIADD R25, R31.reuse, UR6 ;  /* 0x000000061f197c36 */ /* 0x040fe20008000000 */
[----:B------:R-:W-:Y:S02]  /*3cb0*/  LEA R30, P6, R31, R0, 0x1 ;  /* 0x000000001f1e7211 */ /* 0x000fe400078c08ff */
[----:B------:R-:W-:Y:S01]  /*3cc0*/  LOP3.LUT R32, R108, 0x12, RZ, 0xfc, !PT ;  /* 0x000000126c207812 */ /* 0x000fe200078efcff */
[----:B------:R0:W-:Y:S01]  /*3cd0*/  @P2 STG.E.U16 desc[UR14][R28.64], R33 ;  /* 0x000000211c002986 */ /* 0x0001e2000c10150e */
[----:B------:R-:W-:-:S02]  /*3ce0*/  ISETP.LT.AND P2, PT, R24, UR7, !P0 ;  /* 0x0000000718007c0c */ /* 0x000fc4000c741270 */
[----:B------:R-:W-:Y:S01]  /*3cf0*/  LOP3.LUT R24, R108, 0x11, RZ, 0xfc, !PT ;  /* 0x000000116c187812 */ /* 0x000fe200078efcff */
[----:B------:R1:W-:Y:S01]  /*3d00*/  @P1 STG.E.U16 desc[UR14][R34.64], R26 ;  /* 0x0000001a22001986 */ /* 0x0003e2000c10150e */
[----:B------:R-:W-:Y:S02]  /*3d10*/  LEA.HI.X.SX32 R31, R31, R2, 0x1, P6 ;  /* 0x000000021f1f7211 */ /* 0x000fe400030f0eff */
[----:B------:R-:W-:Y:S02]  /*3d20*/  ISETP.LT.AND P1, PT, R24, UR7, !P0 ;  /* 0x0000000718007c0c */ /* 0x000fe4000c721270 */
[C---:B------:R-:W-:Y:S01]  /*3d30*/  LEA R24, P6, R25.reuse, R0, 0x1 ;  /* 0x0000000019187211 */ /* 0x040fe200078c08ff */
[----:B0-----:R-:W-:-:S03]  /*3d40*/  VIADD R29, R25, UR6 ;  /* 0x00000006191d7c36 */ /* 0x001fc60008000000 */
[----:B------:R-:W-:Y:S02]  /*3d50*/  LEA.HI.X.SX32 R25, R25, R2, 0x1, P6 ;  /* 0x0000000219197211 */ /* 0x000fe400030f0eff */
[----:B-1----:R-:W-:Y:S01]  /*3d60*/  PRMT R35, R26, 0x7632, R35 ;  /* 0x000076321a237816 */ /* 0x002fe20000000023 */
[C---:B------:R-:W-:Y:S01]  /*3d70*/  VIADD R33, R29.reuse, UR6 ;  /* 0x000000061d217c36 */ /* 0x040fe20008000000 */
[C---:B------:R-:W-:Y:S02]  /*3d80*/  LEA R28, P6, R29.reuse, R0, 0x1 ;  /* 0x000000001d1c7211 */ /* 0x040fe400078c08ff */
[----:B------:R-:W-:Y:S01]  /*3d90*/  LOP3.LUT R26, R108, 0x13, RZ, 0xfc, !PT ;  /* 0x000000136c1a7812 */ /* 0x000fe200078efcff */
[----:B------:R0:W-:Y:S01]  /*3da0*/  @P5 STG.E.U16 desc[UR14][R30.64], R35 ;  /* 0x000000231e005986 */ /* 0x0001e2000c10150e */
[----:B------:R-:W-:Y:S02]  /*3db0*/  ISETP.LT.AND P5, PT, R32, UR7, !P0 ;  /* 0x0000000720007c0c */ /* 0x000fe4000c7a1270 */
[----:B------:R-:W-:Y:S01]  /*3dc0*/  LEA.HI.X.SX32 R29, R29, R2, 0x1, P6 ;  /* 0x000000021d1d7211 */ /* 0x000fe200030f0eff */
[----:B------:R1:W-:Y:S01]  /*3dd0*/  @P4 STG.E.U16 desc[UR14][R24.64], R27 ;  /* 0x0000001b18004986 */ /* 0x0003e2000c10150e */
[----:B------:R-:W-:-:S02]  /*3de0*/  LEA R32, P6, R33, R0, 0x1 ;  /* 0x0000000021207211 */ /* 0x000fc400078c08ff */
[----:B------:R-:W-:Y:S02]  /*3df0*/  PRMT R34, R27, 0x7632, R34 ;  /* 0x000076321b227816 */ /* 0x000fe40000000022 */
[----:B------:R-:W-:Y:S02]  /*3e00*/  ISETP.LT.AND P4, PT, R26, UR7, !P0 ;  /* 0x000000071a007c0c */ /* 0x000fe4000c781270 */
[----:B------:R-:W-:Y:S01]  /*3e10*/  LOP3.LUT R26, R108, 0x14, RZ, 0xfc, !PT ;  /* 0x000000146c1a7812 */ /* 0x000fe200078efcff */
[C---:B0-----:R-:W-:Y:S01]  /*3e20*/  VIADD R31, R33.reuse, UR6 ;  /* 0x00000006211f7c36 */ /* 0x041fe20008000000 */
[----:B------:R-:W-:Y:S01]  /*3e30*/  LEA.HI.X.SX32 R33, R33, R2, 0x1, P6 ;  /* 0x0000000221217211 */ /* 0x000fe200030f0eff */
[----:B------:R0:W-:Y:S01]  /*3e40*/  @P3 STG.E.U16 desc[UR14][R28.64], R34 ;  /* 0x000000221c003986 */ /* 0x0001e2000c10150e */
[----:B------:R-:W-:Y:S01]  /*3e50*/  ISETP.LT.AND P3, PT, R26, UR7, !P0 ;  /* 0x000000071a007c0c */ /* 0x000fe2000c761270 */
[C---:B-1----:R-:W-:Y:S01]  /*3e60*/  VIADD R25, R31.reuse, UR6 ;  /* 0x000000061f197c36 */ /* 0x042fe20008000000 */
[----:B------:R-:W-:Y:S01]  /*3e70*/  LEA R30, P6, R31, R0, 0x1 ;  /* 0x000000001f1e7211 */ /* 0x000fe200078c08ff */
[----:B------:R1:W-:Y:S01]  /*3e80*/  @P2 STG.E.U16 desc[UR14][R32.64], R20 ;  /* 0x0000001420002986 */ /* 0x0003e2000c10150e */
[----:B------:R-:W-:Y:S01]  /*3e90*/  LOP3.LUT R24, R108, 0x15, RZ, 0xfc, !PT ;  /* 0x000000156c187812 */ /* 0x000fe200078efcff */
[----:B------:R-:W-:Y:S01]  /*3ea0*/  VIADD R27, R25, UR6 ;  /* 0x00000006191b7c36 */ /* 0x000fe20008000000 */
[----:B------:R-:W-:-:S02]  /*3eb0*/  LEA.HI.X.SX32 R31, R31, R2, 0x1, P6 ;  /* 0x000000021f1f7211 */ /* 0x000fc400030f0eff */
[----:B------:R-:W-:Y:S02]  /*3ec0*/  ISETP.LT.AND P2, PT, R24, UR7, !P0 ;  /* 0x0000000718007c0c */ /* 0x000fe4000c741270 */
[----:B------:R-:W-:Y:S01]  /*3ed0*/  LOP3.LUT R26, R108, 0x16, RZ, 0xfc, !PT ;  /* 0x000000166c1a7812 */ /* 0x000fe200078efcff */
[----:B0-----:R-:W-:Y:S01]  /*3ee0*/  VIADD R29, R27, UR6 ;  /* 0x000000061b1d7c36 */ /* 0x001fe20008000000 */
[C---:B------:R-:W-:Y:S02]  /*3ef0*/  LEA R24, P6, R25.reuse, R0, 0x1 ;  /* 0x0000000019187211 */ /* 0x040fe400078c08ff */
[----:B-1----:R-:W-:Y:S02]  /*3f00*/  PRMT R33, R20, 0x7632, R33 ;  /* 0x0000763214217816 */ /* 0x002fe40000000021 */
[----:B------:R-:W-:Y:S02]  /*3f10*/  LEA.HI.X.SX32 R25, R25, R2, 0x1, P6 ;  /* 0x0000000219197211 */ /* 0x000fe400030f0eff */
[----:B------:R-:W-:Y:S01]  /*3f20*/  LOP3.LUT R20, R108, 0x17, RZ, 0xfc, !PT ;  /* 0x000000176c147812 */ /* 0x000fe200078efcff */
[----:B------:R0:W-:Y:S01]  /*3f30*/  @P1 STG.E.U16 desc[UR14][R30.64], R33 ;  /* 0x000000211e001986 */ /* 0x0001e2000c10150e */
[----:B------:R-:W-:-:S02]  /*3f40*/  ISETP.LT.AND P1, PT, R26, UR7, !P0 ;  /* 0x000000071a007c0c */ /* 0x000fc4000c721270 */
[C---:B------:R-:W-:Y:S01]  /*3f50*/  LEA R26, P6, R27.reuse, R0, 0x1 ;  /* 0x000000001b1a7211 */ /* 0x040fe200078c08ff */
[----:B------:R1:W-:Y:S01]  /*3f60*/  @P5 STG.E.U16 desc[UR14][R24.64], R21 ;  /* 0x0000001518005986 */ /* 0x0003e2000c10150e */
[----:B------:R-:W-:Y:S02]  /*3f70*/  ISETP.LT.AND P5, PT, R20, UR7, !P0 ;  /* 0x0000000714007c0c */ /* 0x000fe4000c7a1270 */
[----:B------:R-:W-:Y:S02]  /*3f80*/  LEA.HI.X.SX32 R27, R27, R2, 0x1, P6 ;  /* 0x000000021b1b7211 */ /* 0x000fe400030f0eff */
[C---:B------:R-:W-:Y:S02]  /*3f90*/  LEA R28, P6, R29.reuse, R0, 0x1 ;  /* 0x000000001d1c7211 */ /* 0x040fe400078c08ff */
[----:B------:R-:W-:Y:S01]  /*3fa0*/  LOP3.LUT R20, R108, 0x18, RZ, 0xfc, !PT ;  /* 0x000000186c147812 */ /* 0x000fe200078efcff */
[C---:B0-----:R-:W-:Y:S01]  /*3fb0*/  VIADD R31, R29.reuse, UR6 ;  /* 0x000000061d1f7c36 */ /* 0x041fe20008000000 */
[----:B------:R-:W-:-:S02]  /*3fc0*/  LEA.HI.X.SX32 R29, R29, R2, 0x1, P6 ;  /* 0x000000021d1d7211 */ /* 0x000fc400030f0eff */
[----:B-1----:R-:W-:Y:S01]  /*3fd0*/  PRMT R25, R21, 0x7632, R25 ;  /* 0x0000763215197816 */ /* 0x002fe20000000019 */
[C---:B------:R-:W-:Y:S01]  /*3fe0*/  VIADD R21, R31.reuse, UR6 ;  /* 0x000000061f157c36 */ /* 0x040fe20008000000 */
[C---:B------:R-:W-:Y:S02]  /*3ff0*/  LEA R30, P6, R31.reuse, R0, 0x1 ;  /* 0x000000001f1e7211 */ /* 0x040fe400078c08ff */
[----:B------:R-:W-:Y:S01]  /*4000*/  LOP3.LUT R24, R108, 0x1a, RZ, 0xfc, !PT ;  /* 0x0000001a6c187812 */ /* 0x000fe200078efcff */
[----:B------:R0:W-:Y:S01]  /*4010*/  @P4 STG.E.U16 desc[UR14][R26.64], R25 ;  /* 0x000000191a004986 */ /* 0x0001e2000c10150e */
[----:B------:R-:W-:Y:S02]  /*4020*/  ISETP.LT.AND P4, PT, R20, UR7, !P0 ;  /* 0x0000000714007c0c */ /* 0x000fe4000c781270 */
[----:B------:R-:W-:Y:S01]  /*4030*/  LOP3.LUT R20, R108, 0x19, RZ, 0xfc, !PT ;  /* 0x000000196c147812 */ /* 0x000fe200078efcff */
[----:B------:R1:W-:Y:S01]  /*4040*/  @P3 STG.E.U16 desc[UR14][R28.64], R22 ;  /* 0x000000161c003986 */ /* 0x0003e2000c10150e */
[----:B------:R-:W-:-:S02]  /*4050*/  LEA.HI.X.SX32 R31, R31, R2, 0x1, P6 ;  /* 0x000000021f1f7211 */ /* 0x000fc400030f0eff */
[----:B------:R-:W-:Y:S02]  /*4060*/  ISETP.LT.AND P3, PT, R20, UR7, !P0 ;  /* 0x0000000714007c0c */ /* 0x000fe4000c761270 */
[C---:B------:R-:W-:Y:S01]  /*4070*/  LEA R20, P6, R21.reuse, R0, 0x1 ;  /* 0x0000000015147211 */ /* 0x040fe200078c08ff */
[----:B0-----:R-:W-:-:S03]  /*4080*/  VIADD R25, R21, UR6 ;  /* 0x0000000615197c36 */ /* 0x001fc60008000000 */
[----:B------:R-:W-:Y:S02]  /*4090*/  LEA.HI.X.SX32 R21, R21, R2, 0x1, P6 ;  /* 0x0000000215157211 */ /* 0x000fe400030f0eff */
[----:B-1----:R-:W-:Y:S01]  /*40a0*/  PRMT R29, R22, 0x7632, R29 ;  /* 0x00007632161d7816 */ /* 0x002fe2000000001d */
[----:B------:R-:W-:Y:S01]  /*40b0*/  VIADD R27, R25, UR6 ;  /* 0x00000006191b7c36 */ /* 0x000fe20008000000 */
[----:B------:R-:W-:-:S03]  /*40c0*/  LOP3.LUT R22, R108, 0x1b, RZ, 0xfc, !PT ;  /* 0x0000001b6c167812 */ /* 0x000fc600078efcff */
[----:B------:R0:W-:Y:S01]  /*40d0*/  @P2 STG.E.U16 desc[UR14][R30.64], R29 ;  /* 0x0000001d1e002986 */ /* 0x0001e2000c10150e */
[----:B------:R-:W-:Y:S02]  /*40e0*/  ISETP.LT.AND P2, PT, R24, UR7, !P0 ;  /* 0x0000000718007c0c */ /* 0x000fe4000c741270 */
[C---:B------:R-:W-:Y:S01]  /*40f0*/  LEA R24, P6, R25.reuse, R0, 0x1 ;  /* 0x0000000019187211 */ /* 0x040fe200078c08ff */
[----:B------:R1:W-:Y:S01]  /*4100*/  @P1 STG.E.U16 desc[UR14][R20.64], R23 ;  /* 0x0000001714001986 */ /* 0x0003e2000c10150e */
[----:B------:R-:W-:Y:S02]  /*4110*/  ISETP.LT.AND P1, PT, R22, UR7, !P0 ;  /* 0x0000000716007c0c */ /* 0x000fe4000c721270 */
[----:B------:R-:W-:Y:S02]  /*4120*/  LEA.HI.X.SX32 R25, R25, R2, 0x1, P6 ;  /* 0x0000000219197211 */ /* 0x000fe400030f0eff */
[C---:B------:R-:W-:Y:S02]  /*4130*/  LEA R26, P6, R27.reuse, R0, 0x1 ;  /* 0x000000001b1a7211 */ /* 0x040fe400078c08ff */
[----:B------:R-:W-:Y:S01]  /*4140*/  LOP3.LUT R22, R108, 0x1c, RZ, 0xfc, !PT ;  /* 0x0000001c6c167812 */ /* 0x000fe200078efcff */
[----:B0-----:R-:W-:Y:S01]  /*4150*/  VIADD R29, R27, UR6 ;  /* 0x000000061b1d7c36 */ /* 0x001fe20008000000 */
[----:B------:R-:W-:-:S02]  /*4160*/  PRMT R30, R23, 0x7632, R30 ;  /* 0x00007632171e7816 */ /* 0x000fc4000000001e */
[----:B------:R-:W-:Y:S01]  /*4170*/  LEA.HI.X.SX32 R27, R27, R2, 0x1, P6 ;  /* 0x000000021b1b7211 */ /* 0x000fe200030f0eff */
[C---:B-1----:R-:W-:Y:S01]  /*4180*/  VIADD R21, R29.reuse, UR6 ;  /* 0x000000061d157c36 */ /* 0x042fe20008000000 */
[----:B------:R-:W-:Y:S01]  /*4190*/  LEA R28, P6, R29, R0, 0x1 ;  /* 0x000000001d1c7211 */ /* 0x000fe200078c08ff */
[----:B------:R0:W-:Y:S01]  /*41a0*/  @P5 STG.E.U16 desc[UR14][R24.64], R30 ;  /* 0x0000001e18005986 */ /* 0x0001e2000c10150e */
[----:B------:R-:W-:Y:S01]  /*41b0*/  LOP3.LUT R20, R108, 0x1d, RZ, 0xfc, !PT ;  /* 0x0000001d6c147812 */ /* 0x000fe200078efcff */
[----:B------:R-:W-:Y:S01]  /*41c0*/  VIADD R23, R21, UR6 ;  /* 0x0000000615177c36 */ /* 0x000fe20008000000 */
[----:B------:R-:W-:Y:S01]  /*41d0*/  LEA.HI.X.SX32 R29, R29, R2, 0x1, P6 ;  /* 0x000000021d1d7211 */ /* 0x000fe200030f0eff */
[----:B------:R1:W-:Y:S01]  /*41e0*/  @P4 STG.E.U16 desc[UR14][R26.64], R16 ;  /* 0x000000101a004986 */ /* 0x0003e2000c10150e */
[----:B------:R-:W-:Y:S02]  /*41f0*/  ISETP.LT.AND P5, PT, R22, UR7, !P0 ;  /* 0x0000000716007c0c */ /* 0x000fe4000c7a1270 */
[----:B------:R-:W-:-:S02]  /*4200*/  ISETP.LT.AND P4, PT, R20, UR7, !P0 ;  /* 0x0000000714007c0c */ /* 0x000fc4000c781270 */
[----:B------:R-:W-:Y:S02]  /*4210*/  LOP3.LUT R22, R108, 0x1e, RZ, 0xfc, !PT ;  /* 0x0000001e6c167812 */ /* 0x000fe400078efcff */
[----:B------:R-:W-:Y:S01]  /*4220*/  LEA R20, P6, R21, R0, 0x1 ;  /* 0x0000000015147211 */ /* 0x000fe200078c08ff */
[----:B0-----:R-:W-:-:S03]  /*4230*/  VIADD R25, R23, UR6 ;  /* 0x0000000617197c36 */ /* 0x001fc60008000000 */
[----:B------:R-:W-:Y:S02]  /*4240*/  LEA.HI.X.SX32 R21, R21, R2, 0x1, P6 ;  /* 0x0000000215157211 */ /* 0x000fe400030f0eff */
[----:B-1----:R-:W-:Y:S02]  /*4250*/  PRMT R27, R16, 0x7632, R27 ;  /* 0x00007632101b7816 */ /* 0x002fe4000000001b */
        /* <DEDUP_REMOVED lines=44> */
[----:B---3--:R1:W-:Y:S01]  /*4520*/  @P1 STG.E.U16 desc[UR14][R22.64], R12 ;  /* 0x0000000c16001986 */ /* 0x0083e2000c10150e */
        /* <DEDUP_REMOVED lines=51> */
[----:B----4-:R1:W-:Y:S01]  /*4860*/  @P3 STG.E.U16 desc[UR14][R18.64], R8 ;  /* 0x0000000812003986 */ /* 0x0103e2000c10150e */
        /* <DEDUP_REMOVED lines=13> */
[----:B------:R-:W-:Y:S01]  /*4940*/  LEA.HI.X.SX32 R15, R15, R2, 0x1, P6 ;  /* 0x000000020f0f7211 */ /* 0x000fe200030f0eff */
[----:B------:R2:W3:Y:S01]  /*4950*/  LDS.128 R20, [R3] ;  /* 0x0000000003147984 */ /* 0x0004e20000000c00 */
        /* <DEDUP_REMOVED lines=14> */
[C---:B------:R-:W-:Y:S02]  /*4a40*/  LEA R8, P6, R9.reuse, R0, 0x1 ;  /* 0x0000000009087211 */ /* 0x040fe400078c08ff */
[----:B--2---:R-:W-:Y:S01]  /*4a50*/  LOP3.LUT R3, R108, 0x3a, RZ, 0xfc, !PT ;  /* 0x0000003a6c037812 */ /* 0x004fe200078efcff */
[C---:B0-----:R-:W-:Y:S01]  /*4a60*/  VIADD R13, R9.reuse, UR6 ;  /* 0x00000006090d7c36 */ /* 0x041fe20008000000 */
        /* <DEDUP_REMOVED lines=16> */
[C---:B------:R-:W-:Y:S01]  /*4b70*/  LEA R16, P6, R17.reuse, R0, 0x1 ;  /* 0x0000000011107211 */ /* 0x040fe200078c08ff */
[----:B------:R-:W-:Y:S01]  /*4b80*/  @P1 STG.E.U16 desc[UR14][R12.64], R18 ;  /* 0x000000120c001986 */ /* 0x000fe2000c10150e */
[----:B------:R-:W-:Y:S02]  /*4b90*/  LOP3.LUT R9, R108, 0x35, RZ, 0xfc, !PT ;  /* 0x000000356c097812 */ /* 0x000fe400078efcff */
[----:B------:R-:W-:Y:S01]  /*4ba0*/  LEA.HI.X.SX32 R17, R17, R2, 0x1, P6 ;  /* 0x0000000211117211 */ /* 0x000fe200030f0eff */
[----:B-----5:R0:W-:Y:S01]  /*4bb0*/  @P5 STG.E.U16 desc[UR14][R14.64], R4 ;  /* 0x000000040e005986 */ /* 0x0201e2000c10150e */
[----:B------:R-:W-:Y:S02]  /*4bc0*/  LEA R8, P6, R11, R0, 0x1 ;  /* 0x000000000b087211 */ /* 0x000fe400078c08ff */
[----:B------:R-:W-:-:S02]  /*4bd0*/  ISETP.LT.AND P5, PT, R9, UR7, !P0 ;  /* 0x0000000709007c0c */ /* 0x000fc4000c7a1270 */
[----:B------:R-:W-:Y:S02]  /*4be0*/  ISETP.LT.AND P1, PT, R10, UR7, !P0 ;  /* 0x000000070a007c0c */ /* 0x000fe4000c721270 */
[C---:B------:R-:W-:Y:S01]  /*4bf0*/  LEA.HI.X.SX32 R9, R11.reuse, R2, 0x1, P6 ;  /* 0x000000020b097211 */ /* 0x040fe200030f0eff */
[----:B------:R-:W-:Y:S01]  /*4c00*/  VIADD R11, R11, UR6 ;  /* 0x000000060b0b7c36 */ /* 0x000fe20008000000 */
[----:B------:R-:W-:Y:S02]  /*4c10*/  LOP3.LUT R10, R108, 0x36, RZ, 0xfc, !PT ;  /* 0x000000366c0a7812 */ /* 0x000fe400078efcff */
[----:B0-----:R-:W-:Y:S01]  /*4c20*/  PRMT R15, R4, 0x7632, R15 ;  /* 0x00007632040f7816 */ /* 0x001fe2000000000f */
[----:B------:R-:W-:Y:S01]  /*4c30*/  VIADD R13, R11, UR6 ;  /* 0x000000060b0d7c36 */ /* 0x000fe20008000000 */
[----:B------:R-:W-:Y:S02]  /*4c40*/  LOP3.LUT R4, R108, 0x37, RZ, 0xfc, !PT ;  /* 0x000000376c047812 */ /* 0x000fe400078efcff */
[----:B------:R-:W-:Y:S01]  /*4c50*/  PRMT R14, R5, 0x7632, R14 ;  /* 0x00007632050e7816 */ /* 0x000fe2000000000e */
        /* <DEDUP_REMOVED lines=9> */
[----:B------:R-:W-:Y:S01]  /*4cf0*/  LEA.HI.X.SX32 R13, R13, R2, 0x1, P6 ;  /* 0x000000020d0d7211 */ /* 0x000fe200030f0eff */
[----:B------:R0:W-:Y:S01]  /*4d00*/  @P2 STG.E.U16 desc[UR14][R10.64], R14 ;  /* 0x0000000e0a002986 */ /* 0x0001e2000c10150e */
[----:B------:R-:W-:Y:S01]  /*4d10*/  ISETP.LT.AND P2, PT, R4, UR7, !P0 ;  /* 0x0000000704007c0c */ /* 0x000fe2000c741270 */
[C---:B-1----:R-:W-:Y:S01]  /*4d20*/  VIADD R9, R15.reuse, UR6 ;  /* 0x000000060f097c36 */ /* 0x042fe20008000000 */
[----:B------:R-:W-:Y:S01]  /*4d30*/  LOP3.LUT R5, R108, 0x39, RZ, 0xfc, !PT ;  /* 0x000000396c057812 */ /* 0x000fe200078efcff */
[----:B------:R1:W-:Y:S01]  /*4d40*/  @P1 STG.E.U16 desc[UR14][R12.64], R6 ;  /* 0x000000060c001986 */ /* 0x0003e2000c10150e */
[----:B------:R-:W-:-:S02]  /*4d50*/  LEA R4, P6, R15, R0, 0x1 ;  /* 0x000000000f047211 */ /* 0x000fc400078c08ff */
[----:B------:R-:W-:Y:S02]  /*4d60*/  ISETP.LT.AND P1, PT, R5, UR7, !P0 ;  /* 0x0000000705007c0c */ /* 0x000fe4000c721270 */
[----:B------:R-:W-:Y:S02]  /*4d70*/  LEA.HI.X.SX32 R5, R15, R2, 0x1, P6 ;  /* 0x000000020f057211 */ /* 0x000fe400030f0eff */
[----:B------:R-:W-:Y:S01]  /*4d80*/  PRMT R15, R6, 0x7632, R15 ;  /* 0x00007632060f7816 */ /* 0x000fe2000000000f */
[C---:B0-----:R-:W-:Y:S01]  /*4d90*/  VIADD R11, R9.reuse, UR6 ;  /* 0x00000006090b7c36 */ /* 0x041fe20008000000 */
[----:B------:R-:W-:Y:S02]  /*4da0*/  LEA R8, P6, R9, R0, 0x1 ;  /* 0x0000000009087211 */ /* 0x000fe400078c08ff */
[----:B------:R-:W-:Y:S01]  /*4db0*/  PRMT R14, R7, 0x7632, R14 ;  /* 0x00007632070e7816 */ /* 0x000fe2000000000e */
[----:B-1----:R-:W-:Y:S01]  /*4dc0*/  VIADD R13, R11, UR6 ;  /* 0x000000060b0d7c36 */ /* 0x002fe20008000000 */
[----:B------:R-:W-:Y:S01]  /*4dd0*/  LEA.HI.X.SX32 R9, R9, R2, 0x1, P6 ;  /* 0x0000000209097211 */ /* 0x000fe200030f0eff */
[----:B------:R0:W-:Y:S01]  /*4de0*/  @P5 STG.E.U16 desc[UR14][R4.64], R15 ;  /* 0x0000000f04005986 */ /* 0x0001e2000c10150e */
[----:B------:R-:W-:-:S02]  /*4df0*/  LEA R10, P6, R11, R0, 0x1 ;  /* 0x000000000b0a7211 */ /* 0x000fc400078c08ff */
[----:B------:R-:W-:Y:S01]  /*4e00*/  ISETP.LT.AND P5, PT, R3, UR7, !P0 ;  /* 0x0000000703007c0c */ /* 0x000fe2000c7a1270 */
[----:B------:R1:W-:Y:S01]  /*4e10*/  @P4 STG.E.U16 desc[UR14][R8.64], R7 ;  /* 0x0000000708004986 */ /* 0x0003e2000c10150e */
[----:B------:R-:W-:Y:S02]  /*4e20*/  LEA.HI.X.SX32 R11, R11, R2, 0x1, P6 ;  /* 0x000000020b0b7211 */ /* 0x000fe400030f0eff */
[C---:B------:R-:W-:Y:S02]  /*4e30*/  LEA R12, P6, R13.reuse, R0, 0x1 ;  /* 0x000000000d0c7211 */ /* 0x040fe400078c08ff */
[C---:B------:R-:W-:Y:S01]  /*4e40*/  LOP3.LUT R3, R108.reuse, 0x3b, RZ, 0xfc, !PT ;  /* 0x0000003b6c037812 */ /* 0x040fe200078efcff */
[----:B------:R2:W-:Y:S01]  /*4e50*/  @P3 STG.E.U16 desc[UR14][R10.64], R14 ;  /* 0x0000000e0a003986 */ /* 0x0005e2000c10150e */
[C---:B0-----:R-:W-:Y:S01]  /*4e60*/  VIADD R5, R13.reuse, UR6 ;  /* 0x000000060d057c36 */ /* 0x041fe20008000000 */
[----:B------:R-:W-:Y:S02]  /*4e70*/  LEA.HI.X.SX32 R13, R13, R2, 0x1, P6 ;  /* 0x000000020d0d7211 */ /* 0x000fe400030f0eff */
[----:B------:R-:W-:Y:S01]  /*4e80*/  ISETP.LT.AND P4, PT, R3, UR7, !P0 ;  /* 0x0000000703007c0c */ /* 0x000fe2000c781270 */
[C---:B-1----:R-:W-:Y:S01]  /*4e90*/  VIADD R7, R5.reuse, UR6 ;  /* 0x0000000605077c36 */ /* 0x042fe20008000000 */
[----:B------:R-:W-:Y:S01]  /*4ea0*/  LEA R4, P6, R5, R0, 0x1 ;  /* 0x0000000005047211 */ /* 0x000fe200078c08ff */
[----:B---3--:R0:W-:Y:S01]  /*4eb0*/  @P2 STG.E.U16 desc[UR14][R12.64], R20 ;  /* 0x000000140c002986 */ /* 0x0081e2000c10150e */
[----:B------:R-:W-:Y:S01]  /*4ec0*/  LOP3.LUT R3, R108, 0x3c, RZ, 0xfc, !PT ;  /* 0x0000003c6c037812 */ /* 0x000fe200078efcff */
[----:B------:R-:W-:Y:S01]  /*4ed0*/  VIADD R9, R7, UR6 ;  /* 0x0000000607097c36 */ /* 0x000fe20008000000 */
[----:B------:R-:W-:-:S02]  /*4ee0*/  LEA.HI.X.SX32 R5, R5, R2, 0x1, P6 ;  /* 0x0000000205057211 */ /* 0x000fc400030f0eff */
[----:B------:R-:W-:Y:S01]  /*4ef0*/  LEA R6, P6, R7, R0, 0x1 ;  /* 0x0000000007067211 */ /* 0x000fe200078c08ff */
[----:B--2---:R-:W-:Y:S01]  /*4f00*/  VIADD R11, R9, UR6 ;  /* 0x00000006090b7c36 */ /* 0x004fe20008000000 */
[----:B------:R-:W-:Y:S02]  /*4f10*/  ISETP.LT.AND P3, PT, R3, UR7, !P0 ;  /* 0x0000000703007c0c */ /* 0x000fe4000c761270 */
[----:B------:R-:W-:Y:S01]  /*4f20*/  LOP3.LUT R3, R108, 0x3d, RZ, 0xfc, !PT ;  /* 0x0000003d6c037812 */ /* 0x000fe200078efcff */
[----:B------:R-:W-:Y:S01]  /*4f30*/  VIADD R15, R11, UR6 ;  /* 0x000000060b0f7c36 */ /* 0x000fe20008000000 */
[----:B------:R-:W-:Y:S02]  /*4f40*/  LEA.HI.X.SX32 R7, R7, R2, 0x1, P6 ;  /* 0x0000000207077211 */ /* 0x000fe400030f0eff */
[----:B0-----:R-:W-:Y:S01]  /*4f50*/  PRMT R13, R20, 0x7632, R13 ;  /* 0x00007632140d7816 */ /* 0x001fe2000000000d */
[----:B------:R-:W-:Y:S01]  /*4f60*/  VIADD R17, R15, UR6 ;  /* 0x000000060f117c36 */ /* 0x000fe20008000000 */
[----:B------:R-:W-:-:S02]  /*4f70*/  LEA R10, P6, R11, R0, 0x1 ;  /* 0x000000000b0a7211 */ /* 0x000fc400078c08ff */
[----:B------:R-:W-:Y:S01]  /*4f80*/  ISETP.LT.AND P2, PT, R3, UR7, !P0 ;  /* 0x0000000703007c0c */ /* 0x000fe2000c741270 */
[----:B------:R0:W-:Y:S01]  /*4f90*/  @P1 STG.E.U16 desc[UR14][R4.64], R13 ;  /* 0x0000000d04001986 */ /* 0x0001e2000c10150e */
[----:B------:R-:W-:Y:S01]  /*4fa0*/  LEA R8, P1, R9, R0, 0x1 ;  /* 0x0000000009087211 */ /* 0x000fe200078208ff */
[----:B------:R-:W-:Y:S01]  /*4fb0*/  VIADD R19, R17, UR6 ;  /* 0x0000000611137c36 */ /* 0x000fe20008000000 */
[----:B------:R-:W-:Y:S01]  /*4fc0*/  LOP3.LUT R3, R108, 0x3e, RZ, 0xfc, !PT ;  /* 0x0000003e6c037812 */ /* 0x000fe200078efcff */
[----:B------:R1:W-:Y:S01]  /*4fd0*/  @P5 STG.E.U16 desc[UR14][R6.64], R21 ;  /* 0x0000001506005986 */ /* 0x0003e2000c10150e */
[-C--:B------:R-:W-:Y:S02]  /*4fe0*/  LEA.HI.X.SX32 R9, R9, R2.reuse, 0x1, P1 ;  /* 0x0000000209097211 */ /* 0x080fe400008f0eff */
[----:B------:R-:W-:Y:S02]  /*4ff0*/  LEA.HI.X.SX32 R11, R11, R2, 0x1, P6 ;  /* 0x000000020b0b7211 */ /* 0x000fe400030f0eff */
[----:B------:R-:W-:-:S02]  /*5000*/  LEA R12, P6, R15, R0, 0x1 ;  /* 0x000000000f0c7211 */ /* 0x000fc400078c08ff */
[----:B------:R-:W-:Y:S02]  /*5010*/  LOP3.LUT R108, R108, 0x3f, RZ, 0xfc, !PT ;  /* 0x0000003f6c6c7812 */ /* 0x000fe400078efcff */
[----:B0-----:R-:W-:Y:S02]  /*5020*/  LEA R4, P1, R17, R0, 0x1 ;  /* 0x0000000011047211 */ /* 0x001fe400078208ff */
[-C--:B------:R-:W-:Y:S02]  /*5030*/  LEA.HI.X.SX32 R13, R15, R2.reuse, 0x1, P6 ;  /* 0x000000020f0d7211 */ /* 0x080fe400030f0eff */
[----:B------:R-:W-:Y:S02]  /*5040*/  LEA.HI.X.SX32 R5, R17, R2, 0x1, P1 ;  /* 0x0000000211057211 */ /* 0x000fe400008f0eff */
[----:B------:R-:W-:Y:S02]  /*5050*/  ISETP.LT.AND P1, PT, R3, UR7, !P0 ;  /* 0x0000000703007c0c */ /* 0x000fe4000c721270 */
[----:B------:R-:W-:-:S02]  /*5060*/  ISETP.LT.AND P0, PT, R108, UR7, !P0 ;  /* 0x000000076c007c0c */ /* 0x000fc4000c701270 */
[----:B------:R-:W-:Y:S02]  /*5070*/  LEA R14, P6, R19, R0, 0x1 ;  /* 0x00000000130e7211 */ /* 0x000fe400078c08ff */
[----:B------:R-:W-:Y:S02]  /*5080*/  PRMT R0, R21, 0x7632, R0 ;  /* 0x0000763215007816 */ /* 0x000fe40000000000 */
[----:B------:R-:W-:Y:S02]  /*5090*/  LEA.HI.X.SX32 R15, R19, R2, 0x1, P6 ;  /* 0x00000002130f7211 */ /* 0x000fe400030f0eff */
[----:B------:R-:W-:Y:S01]  /*50a0*/  PRMT R2, R22, 0x7632, R2 ;  /* 0x0000763216027816 */ /* 0x000fe20000000002 */
[----:B------:R1:W-:Y:S04]  /*50b0*/  @P4 STG.E.U16 desc[UR14][R8.64], R0 ;  /* 0x0000000008004986 */ /* 0x0003e8000c10150e */
[----:B------:R1:W-:Y:S04]  /*50c0*/  @P3 STG.E.U16 desc[UR14][R10.64], R22 ;  /* 0x000000160a003986 */ /* 0x0003e8000c10150e */
[----:B------:R1:W-:Y:S04]  /*50d0*/  @P2 STG.E.U16 desc[UR14][R12.64], R2 ;  /* 0x000000020c002986 */ /* 0x0003e8000c10150e */
[----:B------:R1:W-:Y:S01]  /*50e0*/  @P1 STG.E.U16 desc[UR14][R4.64], R23 ;  /* 0x0000001704001986 */ /* 0x0003e2000c10150e */
[----:B------:R-:W-:Y:S05]  /*50f0*/  @!P0 EXIT ;  /* 0x000000000000894d */ /* 0x000fea0003800000 */
[----:B-1----:R-:W-:-:S05]  /*5100*/  PRMT R7, R23, 0x7632, R7 ;  /* 0x0000763217077816 */ /* 0x002fca0000000007 */
[----:B------:R-:W-:Y:S01]  /*5110*/  STG.E.U16 desc[UR14][R14.64], R7 ;  /* 0x000000070e007986 */ /* 0x000fe2000c10150e */
[----:B------:R-:W-:Y:S05]  /*5120*/  EXIT ;  /* 0x000000000000794d */ /* 0x000fea0003800000 */
.L_x_2:
[----:B------:R-:W-:-:S00]  /*5130*/  BRA `(.L_x_2) ;  /* 0xfffffffc00fc7947 */ /* 0x000fc0000383ffff */
[----:B------:R-:W-:-:S00]  /*5140*/  NOP ;  /* 0x0000000000007918 */ /* 0x000fc00000000000 */
        /* <DEDUP_REMOVED lines=11> */
.L_x_3:


//--------------------- .nv.shared.matmul_kernel  --------------------------
	.section	.nv.shared.matmul_kernel,"aw",@nobits
	.sectionflags	@""
	.align	16
	.zero		1024


//--------------------- .nv.shared.reserved.0     --------------------------
	.section	.nv.shared.reserved.0,"aw",@nobits
	.weak		__nv_reservedSMEM_offset_0_alias
	.size		__nv_reservedSMEM_offset_0_alias, 0, 0
	.other		__nv_reservedSMEM_offset_0_alias,@"STO_CUDA_RESERVED_SHARED STV_DEFAULT"
__nv_reservedSMEM_offset_0_alias:
	.zero		0


//--------------------- .nv.constant0.matmul_kernel --------------------------
	.section	.nv.constant0.matmul_kernel,"a",@progbits
	.sectionflags	@""
	.align	4
.nv.constant0.matmul_kernel:
	.zero		608


//--------------------- SYMBOLS --------------------------

	.type		.nv.reservedSmem.offset0,@object
	.size		.nv.reservedSmem.offset0,0x4
